	.target	sm_90a

	.elftype	@"ET_EXEC"


//--------------------- .note.nv.tkinfo           --------------------------
	.section	.note.nv.tkinfo,"",@"SHT_NOTE"
	.sectionflags	@"SHF_NOTE_NV_TKINFO"
	.tkinfo
        /*0018*/ 	.word	0x00000002
        /*0030*/ 	.string	""
        /*0030*/ 	.string	"ptxas"
        /*0030*/ 	.string	"Cuda compilation tools, release 13.0, V13.0.88"
        /*0030*/ 	.string	"Build cuda_13.0.r13.0/compiler.36424714_0"
        /*0030*/ 	.string	"-arch sm_90a -m 64 "



//--------------------- .note.nv.cuinfo           --------------------------
	.section	.note.nv.cuinfo,"",@"SHT_NOTE"
	.sectionflags	@"SHF_NOTE_NV_CUINFO"
        /*0018*/ 	.short	0x0002
        /*001a*/ 	.short	0x005a
        /*001c*/ 	.short	0x0082
	.zero		2


//--------------------- .nv.info                  --------------------------
	.section	.nv.info,"",@"SHT_CUDA_INFO"
	.align	4


	//----- nvinfo : EIATTR_REGCOUNT
	.align		4
        /*0000*/ 	.byte	0x04, 0x2f
        /*0002*/ 	.short	(.L_15 - .L_14)
	.align		4
.L_14:
        /*0004*/ 	.word	index@(_ZN7cutlass13device_kernelINS_4gemm6kernel13GemmUniversalIN4cute5tupleIJiiiiEEENS1_10collective13CollectiveMmaINS1_34MainloopSm90TmaGmmaWarpSpecializedILi4ENS5_IJNS4_1CILi2EEESB_NSA_ILi1EEEEEENS1_35KernelTmaWarpSpecializedCooperativeEEENS5_IJNSA_ILi256EEESG_NSA_ILi128EEEEEENS_10tfloat32_tENS5_IJlSC_lEEESJ_SK_NS4_8TiledMMAINS4_8MMA_AtomIJNS4_4SM904GMMA30MMA_64x256x8_F32TF32TF32_SS_TNILNSO_7ScaleInE1ELSQ_1EEEEEENS4_6LayoutINS5_IJSB_SC_SC_EEENS5_IJSC_NSA_ILi0EEESV_EEEEENS5_IJNS4_10UnderscoreESY_SY_EEEEENS4_23SM90_TMA_LOAD_MULTICASTENS4_14ComposedLayoutINS4_7SwizzleILi3ELi4ELi3EEENS4_18smem_ptr_flag_bitsILi32EEENST_INS5_IJNSA_ILi8EEENSA_ILi32EEEEEENS5_IJS18_SC_EEEEEEEvNS4_8identityES11_S1C_vS1D_EENS_8epilogue10collective6detail29Sm90TmaWarpSpecializedAdapterINS1G_15DefaultEpilogueISJ_SK_SK_NS1F_6thread17LinearCombinationISJ_Li1EffLNS1K_9ScaleType4KindE0ELNS_15FloatRoundStyleE2ESJ_EENS1_15EpilogueDefaultEEEEEvvEEEEvNT_6ParamsE)
        /*0008*/ 	.word	0x000000a8


	//----- nvinfo : EIATTR_FRAME_SIZE
	.align		4
.L_15:
        /*000c*/ 	.byte	0x04, 0x11
        /*000e*/ 	.short	(.L_17 - .L_16)
	.align		4
.L_16:
        /*0010*/ 	.word	index@(_ZN7cutlass13device_kernelINS_4gemm6kernel13GemmUniversalIN4cute5tupleIJiiiiEEENS1_10collective13CollectiveMmaINS1_34MainloopSm90TmaGmmaWarpSpecializedILi4ENS5_IJNS4_1CILi2EEESB_NSA_ILi1EEEEEENS1_35KernelTmaWarpSpecializedCooperativeEEENS5_IJNSA_ILi256EEESG_NSA_ILi128EEEEEENS_10tfloat32_tENS5_IJlSC_lEEESJ_SK_NS4_8TiledMMAINS4_8MMA_AtomIJNS4_4SM904GMMA30MMA_64x256x8_F32TF32TF32_SS_TNILNSO_7ScaleInE1ELSQ_1EEEEEENS4_6LayoutINS5_IJSB_SC_SC_EEENS5_IJSC_NSA_ILi0EEESV_EEEEENS5_IJNS4_10UnderscoreESY_SY_EEEEENS4_23SM90_TMA_LOAD_MULTICASTENS4_14ComposedLayoutINS4_7SwizzleILi3ELi4ELi3EEENS4_18smem_ptr_flag_bitsILi32EEENST_INS5_IJNSA_ILi8EEENSA_ILi32EEEEEENS5_IJS18_SC_EEEEEEEvNS4_8identityES11_S1C_vS1D_EENS_8epilogue10collective6detail29Sm90TmaWarpSpecializedAdapterINS1G_15DefaultEpilogueISJ_SK_SK_NS1F_6thread17LinearCombinationISJ_Li1EffLNS1K_9ScaleType4KindE0ELNS_15FloatRoundStyleE2ESJ_EENS1_15EpilogueDefaultEEEEEvvEEEEvNT_6ParamsE)
        /*0014*/ 	.word	0x000017d8


	//----- nvinfo : EIATTR_MIN_STACK_SIZE
	.align		4
.L_17:
        /*0018*/ 	.byte	0x04, 0x12
        /*001a*/ 	.short	(.L_19 - .L_18)
	.align		4
.L_18:
        /*001c*/ 	.word	index@(_ZN7cutlass13device_kernelINS_4gemm6kernel13GemmUniversalIN4cute5tupleIJiiiiEEENS1_10collective13CollectiveMmaINS1_34MainloopSm90TmaGmmaWarpSpecializedILi4ENS5_IJNS4_1CILi2EEESB_NSA_ILi1EEEEEENS1_35KernelTmaWarpSpecializedCooperativeEEENS5_IJNSA_ILi256EEESG_NSA_ILi128EEEEEENS_10tfloat32_tENS5_IJlSC_lEEESJ_SK_NS4_8TiledMMAINS4_8MMA_AtomIJNS4_4SM904GMMA30MMA_64x256x8_F32TF32TF32_SS_TNILNSO_7ScaleInE1ELSQ_1EEEEEENS4_6LayoutINS5_IJSB_SC_SC_EEENS5_IJSC_NSA_ILi0EEESV_EEEEENS5_IJNS4_10UnderscoreESY_SY_EEEEENS4_23SM90_TMA_LOAD_MULTICASTENS4_14ComposedLayoutINS4_7SwizzleILi3ELi4ELi3EEENS4_18smem_ptr_flag_bitsILi32EEENST_INS5_IJNSA_ILi8EEENSA_ILi32EEEEEENS5_IJS18_SC_EEEEEEEvNS4_8identityES11_S1C_vS1D_EENS_8epilogue10collective6detail29Sm90TmaWarpSpecializedAdapterINS1G_15DefaultEpilogueISJ_SK_SK_NS1F_6thread17LinearCombinationISJ_Li1EffLNS1K_9ScaleType4KindE0ELNS_15FloatRoundStyleE2ESJ_EENS1_15EpilogueDefaultEEEEEvvEEEEvNT_6ParamsE)
        /*0020*/ 	.word	0x000017d8
.L_19:


//--------------------- .nv.compat                --------------------------
	.section	.nv.compat,"",@"SHT_CUDA_COMPAT_INFO"
	.align	4
        /*0000*/ 	.byte	0x02, 0x09, 0x01, 0x00, 0x02, 0x02, 0x04, 0x00, 0x02, 0x05, 0x05, 0x00, 0x03, 0x07, 0x01, 0x01
        /*0010*/ 	.byte	0x02, 0x03, 0x01, 0x00, 0x02, 0x06, 0x01, 0x00, 0x04, 0x0b, 0x08, 0x00, 0x00, 0x00, 0x00, 0x00
        /*0020*/ 	.byte	0x00, 0x00, 0x00, 0x00


//--------------------- .nv.info._ZN7cutlass13device_kernelINS_4gemm6kernel13GemmUniversalIN4cute5tupleIJiiiiEEENS1_10collective13CollectiveMmaINS1_34MainloopSm90TmaGmmaWarpSpecializedILi4ENS5_IJNS4_1CILi2EEESB_NSA_ILi1EEEEEENS1_35KernelTmaWarpSpecializedCooperativeEEENS5_IJNSA_ILi256EEESG_NSA_ILi128EEEEEENS_10tfloat32_tENS5_IJlSC_lEEESJ_SK_NS4_8TiledMMAINS4_8MMA_AtomIJNS4_4SM904GMMA30MMA_64x256x8_F32TF32TF32_SS_TNILNSO_7ScaleInE1ELSQ_1EEEEEENS4_6LayoutINS5_IJSB_SC_SC_EEENS5_IJSC_NSA_ILi0EEESV_EEEEENS5_IJNS4_10UnderscoreESY_SY_EEEEENS4_23SM90_TMA_LOAD_MULTICASTENS4_14ComposedLayoutINS4_7SwizzleILi3ELi4ELi3EEENS4_18smem_ptr_flag_bitsILi32EEENST_INS5_IJNSA_ILi8EEENSA_ILi32EEEEEENS5_IJS18_SC_EEEEEEEvNS4_8identityES11_S1C_vS1D_EENS_8epilogue10collective6detail29Sm90TmaWarpSpecializedAdapterINS1G_15DefaultEpilogueISJ_SK_SK_NS1F_6thread17LinearCombinationISJ_Li1EffLNS1K_9ScaleType4KindE0ELNS_15FloatRoundStyleE2ESJ_EENS1_15EpilogueDefaultEEEEEvvEEEEvNT_6ParamsE --------------------------
	.section	.nv.info._ZN7cutlass13device_kernelINS_4gemm6kernel13GemmUniversalIN4cute5tupleIJiiiiEEENS1_10collective13CollectiveMmaINS1_34MainloopSm90TmaGmmaWarpSpecializedILi4ENS5_IJNS4_1CILi2EEESB_NSA_ILi1EEEEEENS1_35KernelTmaWarpSpecializedCooperativeEEENS5_IJNSA_ILi256EEESG_NSA_ILi128EEEEEENS_10tfloat32_tENS5_IJlSC_lEEESJ_SK_NS4_8TiledMMAINS4_8MMA_AtomIJNS4_4SM904GMMA30MMA_64x256x8_F32TF32TF32_SS_TNILNSO_7ScaleInE1ELSQ_1EEEEEENS4_6LayoutINS5_IJSB_SC_SC_EEENS5_IJSC_NSA_ILi0EEESV_EEEEENS5_IJNS4_10UnderscoreESY_SY_EEEEENS4_23SM90_TMA_LOAD_MULTICASTENS4_14ComposedLayoutINS4_7SwizzleILi3ELi4ELi3EEENS4_18smem_ptr_flag_bitsILi32EEENST_INS5_IJNSA_ILi8EEENSA_ILi32EEEEEENS5_IJS18_SC_EEEEEEEvNS4_8identityES11_S1C_vS1D_EENS_8epilogue10collective6detail29Sm90TmaWarpSpecializedAdapterINS1G_15DefaultEpilogueISJ_SK_SK_NS1F_6thread17LinearCombinationISJ_Li1EffLNS1K_9ScaleType4KindE0ELNS_15FloatRoundStyleE2ESJ_EENS1_15EpilogueDefaultEEEEEvvEEEEvNT_6ParamsE,"",@"SHT_CUDA_INFO"
	.sectionflags	@""
	.align	4


	//----- nvinfo : EIATTR_CUDA_API_VERSION
	.align		4
        /*0000*/ 	.byte	0x04, 0x37
        /*0002*/ 	.short	(.L_21 - .L_20)
.L_20:
        /*0004*/ 	.word	0x00000082


	//----- nvinfo : EIATTR_KPARAM_INFO
	.align		4
.L_21:
        /*0008*/ 	.byte	0x04, 0x17
        /*000a*/ 	.short	(.L_23 - .L_22)
.L_22:
        /*000c*/ 	.word	0x00000000
        /*0010*/ 	.short	0x0000
        /*0012*/ 	.short	0x0070
        /*0014*/ 	.byte	0x00, 0xf0, 0x01, 0x10


	//----- nvinfo : EIATTR_SPARSE_MMA_MASK
	.align		4
.L_23:
        /*0018*/ 	.byte	0x03, 0x50
        /*001a*/ 	.short	0x0000


	//----- nvinfo : EIATTR_MAXREG_COUNT
	.align		4
        /*001c*/ 	.byte	0x03, 0x1b
        /*001e*/ 	.short	0x00a8


	//----- nvinfo : EIATTR_NUM_BARRIERS
	.align		4
        /*0020*/ 	.byte	0x02, 0x4c
        /*0022*/ 	.byte	0x01
	.zero		1


	//----- nvinfo : EIATTR_EXTERNS
	.align		4
        /*0024*/ 	.byte	0x04, 0x0f
        /*0026*/ 	.short	(.L_25 - .L_24)


	//   ....[0]....
	.align		4
.L_24:
        /*0028*/ 	.word	index@(__assertfail)


	//----- nvinfo : EIATTR_ANNOTATIONS
	.align		4
.L_25:
        /*002c*/ 	.byte	0x04, 0x55
        /*002e*/ 	.short	(.L_27 - .L_26)


	//   ....[0]....
.L_26:
        /*0030*/ 	.word	0x00000001
        /*0034*/ 	.byte	0x00, 0x0a, 0x00, 0x00, 0x01, 0x00, 0x00, 0x00, 0x10, 0x0a, 0x00, 0x00, 0x01, 0x00, 0x00, 0x00
        /* <DEDUP_REMOVED lines=2725> */
        /*aa94*/ 	.byte	0x30, 0x2a, 0x03, 0x00, 0x01, 0x00, 0x00, 0x00, 0x50, 0x2a, 0x03, 0x00


	//----- nvinfo : EIATTR_MERCURY_ISA_VERSION
	.align		4
.L_27:
        /*aaa0*/ 	.byte	0x03, 0x5f
        /*aaa2*/ 	.short	0x0101


	//----- nvinfo : EIATTR_INT_WARP_WIDE_INSTR_OFFSETS
	.align		4
        /*aaa4*/ 	.byte	0x04, 0x31
        /*aaa6*/ 	.short	(.L_29 - .L_28)


	//   ....[0]....
.L_28:
        /*aaa8*/ 	.word	0x00000580


	//   ....[1]....
        /*aaac*/ 	.word	0x000005a0


	//   ....[2]....
        /*aab0*/ 	.word	0x00000700


	//   ....[3]....
        /*aab4*/ 	.word	0x00020f20


	//----- nvinfo : EIATTR_COOP_GROUP_MASK_REGIDS
	.align		4
.L_29:
        /*aab8*/ 	.byte	0x04, 0x29
        /*aaba*/ 	.short	(.L_31 - .L_30)


	//   ....[0]....
.L_30:
        /*aabc*/ 	.word	0xffffffff


	//   ....[1]....
        /*aac0*/ 	.word	0xffffffff


	//   ....[2]....
        /*aac4*/ 	.word	0xffffffff


	//   ....[3]....
        /*aac8*/ 	.word	0xffffffff


	//   ....[4]....
        /*aacc*/ 	.word	0xffffffff


	//   ....[5]....
        /*aad0*/ 	.word	0xffffffff


	//----- nvinfo : EIATTR_COOP_GROUP_INSTR_OFFSETS
	.align		4
.L_31:
        /*aad4*/ 	.byte	0x04, 0x28
        /*aad6*/ 	.short	(.L_33 - .L_32)


	//   ....[0]....
.L_32:
        /*aad8*/ 	.word	0x00000070


	//   ....[1]....
        /*aadc*/ 	.word	0x00000080


	//   ....[2]....
        /*aae0*/ 	.word	0x000001a0


	//   ....[3]....
        /*aae4*/ 	.word	0x000003d0


	//   ....[4]....
        /*aae8*/ 	.word	0x00000840


	//   ....[5]....
        /*aaec*/ 	.word	0x00001410


	//----- nvinfo : EIATTR_REG_RECONFIG
	.align		4
.L_33:
        /*aaf0*/ 	.byte	0x01, 0x54
	.zero		2


	//----- nvinfo : EIATTR_SYSCALL_OFFSETS
	.align		4
        /*aaf4*/ 	.byte	0x04, 0x46
        /*aaf6*/ 	.short	(.L_35 - .L_34)


	//   ....[0]....
.L_34:
        /*aaf8*/ 	.word	0x000015c0


	//----- nvinfo : EIATTR_MBARRIER_INSTR_OFFSETS
	.align		4
.L_35:
        /*aafc*/ 	.byte	0x04, 0x39
        /*aafe*/ 	.short	(.L_37 - .L_36)


	//   ....[0]....
.L_36:
        /*ab00*/ 	.word	0x00000320
        /*ab04*/ 	.word	0x000000ff
        /*ab08*/ 	.word	0x00000000
        /*ab0c*/ 	.short	0x0100
        /*ab0e*/ 	.byte	0x08
	.zero		1


	//   ....[1]....
        /*ab10*/ 	.word	0x00000330
        /*ab14*/ 	.word	0x000000ff
        /*ab18*/ 	.word	0x00000020
        /*ab1c*/ 	.short	0x0100
        /*ab1e*/ 	.byte	0x08
	.zero		1


	//   ....[2]....
        /*ab20*/ 	.word	0x00000340
        /*ab24*/ 	.word	0x000000ff
        /*ab28*/ 	.word	0x00000008
        /*ab2c*/ 	.short	0x0100
        /*ab2e*/ 	.byte	0x08
	.zero		1


	//   ....[3]....
        /*ab30*/ 	.word	0x00000350
        /*ab34*/ 	.word	0x000000ff
        /*ab38*/ 	.word	0x00000028
        /*ab3c*/ 	.short	0x0100
        /*ab3e*/ 	.byte	0x08
	.zero		1


	//   ....[4]....
        /*ab40*/ 	.word	0x00000360
        /*ab44*/ 	.word	0x000000ff
        /*ab48*/ 	.word	0x00000010
        /*ab4c*/ 	.short	0x0100
        /*ab4e*/ 	.byte	0x08
	.zero		1


	//   ....[5]....
        /*ab50*/ 	.word	0x00000370
        /*ab54*/ 	.word	0x000000ff
        /*ab58*/ 	.word	0x00000030
        /*ab5c*/ 	.short	0x0100
        /*ab5e*/ 	.byte	0x08
	.zero		1


	//   ....[6]....
        /*ab60*/ 	.word	0x00000380
        /*ab64*/ 	.word	0x000000ff
        /*ab68*/ 	.word	0x00000018
        /*ab6c*/ 	.short	0x0100
        /*ab6e*/ 	.byte	0x08
	.zero		1


	//   ....[7]....
        /*ab70*/ 	.word	0x00000390
        /*ab74*/ 	.word	0x000000ff
        /*ab78*/ 	.word	0x00000038
        /*ab7c*/ 	.short	0x0100
        /*ab7e*/ 	.byte	0x08
	.zero		1


	//   ....[8]....
        /*ab80*/ 	.word	0x00000770
        /*ab84*/ 	.word	0x000000ff
        /*ab88*/ 	.word	0x00000050
        /*ab8c*/ 	.short	0x0100
        /*ab8e*/ 	.byte	0x06
	.zero		1


	//   ....[9]....
        /*ab90*/ 	.word	0x000007a0
        /*ab94*/ 	.word	0x000000ff
        /*ab98*/ 	.word	0x00000058
        /*ab9c*/ 	.short	0x0100
        /*ab9e*/ 	.byte	0x06
	.zero		1


	//   ....[10]....
        /*aba0*/ 	.word	0x000016a0
        /*aba4*/ 	.word	0x00000004
        /*aba8*/ 	.word	0x00000000
        /*abac*/ 	.short	0x010a
        /*abae*/ 	.byte	0x3f
	.zero		1


	//   ....[11]....
        /*abb0*/ 	.word	0x000016e0
        /*abb4*/ 	.word	0x00000004
        /*abb8*/ 	.word	0x00000000
        /*abbc*/ 	.short	0x010a
        /*abbe*/ 	.byte	0x3f
	.zero		1


	//   ....[12]....
        /*abc0*/ 	.word	0x00010ce0
        /*abc4*/ 	.word	0x00000003
        /*abc8*/ 	.word	0x00000000
        /*abcc*/ 	.short	0x010a
        /*abce*/ 	.byte	0x3f
	.zero		1


	//   ....[13]....
        /*abd0*/ 	.word	0x00010d20
        /*abd4*/ 	.word	0x00000003
        /*abd8*/ 	.word	0x00000000
        /*abdc*/ 	.short	0x010a
        /*abde*/ 	.byte	0x3f
	.zero		1


	//   ....[14]....
        /*abe0*/ 	.word	0x00020da0
        /*abe4*/ 	.word	0x00000003
        /*abe8*/ 	.word	0x00000000
        /*abec*/ 	.short	0x0101
        /*abee*/ 	.byte	0x3f
	.zero		1


	//   ....[15]....
        /*abf0*/ 	.word	0x00020fb0
        /*abf4*/ 	.word	0x00000000
        /*abf8*/ 	.word	0x00000000
        /*abfc*/ 	.short	0x0101
        /*abfe*/ 	.byte	0x3f
	.zero		1


	//   ....[16]....
        /*ac00*/ 	.word	0x00032380
        /*ac04*/ 	.word	0x0000000c
        /*ac08*/ 	.word	0x00000020
        /*ac0c*/ 	.short	0x010a
        /*ac0e*/ 	.byte	0x3f
	.zero		1


	//   ....[17]....
        /*ac10*/ 	.word	0x000329c0
        /*ac14*/ 	.word	0x00000002
        /*ac18*/ 	.word	0x00000058
        /*ac1c*/ 	.short	0x0101
        /*ac1e*/ 	.byte	0x3f
	.zero		1


	//   ....[18]....
        /*ac20*/ 	.word	0x00033150
        /*ac24*/ 	.word	0x00000005
        /*ac28*/ 	.word	0x00000000
        /*ac2c*/ 	.short	0x010a
        /*ac2e*/ 	.byte	0x3f
	.zero		1


	//   ....[19]....
        /*ac30*/ 	.word	0x000331e0
        /*ac34*/ 	.word	0x00000005
        /*ac38*/ 	.word	0x00000000
        /*ac3c*/ 	.short	0x010a
        /*ac3e*/ 	.byte	0x3f
	.zero		1


	//   ....[20]....
        /*ac40*/ 	.word	0x00033270
        /*ac44*/ 	.word	0x00000005
        /*ac48*/ 	.word	0x00000000
        /*ac4c*/ 	.short	0x010a
        /*ac4e*/ 	.byte	0x3f
	.zero		1


	//   ....[21]....
        /*ac50*/ 	.word	0x00033300
        /*ac54*/ 	.word	0x00000003
        /*ac58*/ 	.word	0x00000000
        /*ac5c*/ 	.short	0x010a
        /*ac5e*/ 	.byte	0x3f
	.zero		1


	//   ....[22]....
        /*ac60*/ 	.word	0x00033360
        /*ac64*/ 	.word	0x00000004
        /*ac68*/ 	.word	0x00000000
        /*ac6c*/ 	.short	0x010a
        /*ac6e*/ 	.byte	0x3f
	.zero		1


	//   ....[23]....
        /*ac70*/ 	.word	0x000333b0
        /*ac74*/ 	.word	0x00000003
        /*ac78*/ 	.word	0x00000000
        /*ac7c*/ 	.short	0x010a
        /*ac7e*/ 	.byte	0x3f
	.zero		1


	//   ....[24]....
        /*ac80*/ 	.word	0x00033480
        /*ac84*/ 	.word	0x0000000c
        /*ac88*/ 	.word	0x00000020
        /*ac8c*/ 	.short	0x010a
        /*ac8e*/ 	.byte	0x3f
	.zero		1


	//   ....[25]....
        /*ac90*/ 	.word	0x00033550
        /*ac94*/ 	.word	0x00000005
        /*ac98*/ 	.word	0x00000000
        /*ac9c*/ 	.short	0x010a
        /*ac9e*/ 	.byte	0x3f
	.zero		1


	//   ....[26]....
        /*aca0*/ 	.word	0x000335a0
        /*aca4*/ 	.word	0x00000005
        /*aca8*/ 	.word	0x00000000
        /*acac*/ 	.short	0x010a
        /*acae*/ 	.byte	0x3f
	.zero		1


	//   ....[27]....
        /*acb0*/ 	.word	0x000335f0
        /*acb4*/ 	.word	0x00000005
        /*acb8*/ 	.word	0x00000000
        /*acbc*/ 	.short	0x010a
        /*acbe*/ 	.byte	0x3f
	.zero		1


	//----- nvinfo : EIATTR_NUM_MBARRIERS
	.align		4
.L_37:
        /*acc0*/ 	.byte	0x03, 0x38
        /*acc2*/ 	.short	0x000a


	//----- nvinfo : EIATTR_EXIT_INSTR_OFFSETS
	.align		4
        /*acc4*/ 	.byte	0x04, 0x1c
        /*acc6*/ 	.short	(.L_39 - .L_38)


	//   ....[0]....
.L_38:
        /*acc8*/ 	.word	0x00000aa0


	//   ....[1]....
        /*accc*/ 	.word	0x00001330


	//   ....[2]....
        /*acd0*/ 	.word	0x00031910


	//   ....[3]....
        /*acd4*/ 	.word	0x00031f30


	//   ....[4]....
        /*acd8*/ 	.word	0x00033350


	//----- nvinfo : EIATTR_MAX_THREADS
	.align		4
.L_39:
        /*acdc*/ 	.byte	0x04, 0x05
        /*acde*/ 	.short	(.L_41 - .L_40)
.L_40:
        /*ace0*/ 	.word	0x00000180
        /*ace4*/ 	.word	0x00000001
        /*ace8*/ 	.word	0x00000001


	//----- nvinfo : EIATTR_CRS_STACK_SIZE
	.align		4
.L_41:
        /*acec*/ 	.byte	0x04, 0x1e
        /*acee*/ 	.short	(.L_43 - .L_42)
.L_42:
        /*acf0*/ 	.word	0x00000000


	//----- nvinfo : EIATTR_CBANK_PARAM_SIZE
	.align		4
.L_43:
        /*acf4*/ 	.byte	0x03, 0x19
        /*acf6*/ 	.short	0x0470


	//----- nvinfo : EIATTR_PARAM_CBANK
	.align		4
        /*acf8*/ 	.byte	0x04, 0x0a
        /*acfa*/ 	.short	(.L_45 - .L_44)
	.align		4
.L_44:
        /*acfc*/ 	.word	index@(.nv.constant0._ZN7cutlass13device_kernelINS_4gemm6kernel13GemmUniversalIN4cute5tupleIJiiiiEEENS1_10collective13CollectiveMmaINS1_34MainloopSm90TmaGmmaWarpSpecializedILi4ENS5_IJNS4_1CILi2EEESB_NSA_ILi1EEEEEENS1_35KernelTmaWarpSpecializedCooperativeEEENS5_IJNSA_ILi256EEESG_NSA_ILi128EEEEEENS_10tfloat32_tENS5_IJlSC_lEEESJ_SK_NS4_8TiledMMAINS4_8MMA_AtomIJNS4_4SM904GMMA30MMA_64x256x8_F32TF32TF32_SS_TNILNSO_7ScaleInE1ELSQ_1EEEEEENS4_6LayoutINS5_IJSB_SC_SC_EEENS5_IJSC_NSA_ILi0EEESV_EEEEENS5_IJNS4_10UnderscoreESY_SY_EEEEENS4_23SM90_TMA_LOAD_MULTICASTENS4_14ComposedLayoutINS4_7SwizzleILi3ELi4ELi3EEENS4_18smem_ptr_flag_bitsILi32EEENST_INS5_IJNSA_ILi8EEENSA_ILi32EEEEEENS5_IJS18_SC_EEEEEEEvNS4_8identityES11_S1C_vS1D_EENS_8epilogue10collective6detail29Sm90TmaWarpSpecializedAdapterINS1G_15DefaultEpilogueISJ_SK_SK_NS1F_6thread17LinearCombinationISJ_Li1EffLNS1K_9ScaleType4KindE0ELNS_15FloatRoundStyleE2ESJ_EENS1_15EpilogueDefaultEEEEEvvEEEEvNT_6ParamsE)
        /*ad00*/ 	.short	0x0210
        /*ad02*/ 	.short	0x0470


	//----- nvinfo : EIATTR_SW_WAR
	.align		4
.L_45:
        /*ad04*/ 	.byte	0x04, 0x36
        /*ad06*/ 	.short	(.L_47 - .L_46)
.L_46:
        /*ad08*/ 	.word	0x00000008
.L_47:


//--------------------- .nv.callgraph             --------------------------
	.section	.nv.callgraph,"",@"SHT_CUDA_CALLGRAPH"
	.align	4
	.sectionentsize	8
	.align		4
        /*0000*/ 	.word	0x00000000
	.align		4
        /*0004*/ 	.word	0xffffffff
	.align		4
        /*0008*/ 	.word	index@(_ZN7cutlass13device_kernelINS_4gemm6kernel13GemmUniversalIN4cute5tupleIJiiiiEEENS1_10collective13CollectiveMmaINS1_34MainloopSm90TmaGmmaWarpSpecializedILi4ENS5_IJNS4_1CILi2EEESB_NSA_ILi1EEEEEENS1_35KernelTmaWarpSpecializedCooperativeEEENS5_IJNSA_ILi256EEESG_NSA_ILi128EEEEEENS_10tfloat32_tENS5_IJlSC_lEEESJ_SK_NS4_8TiledMMAINS4_8MMA_AtomIJNS4_4SM904GMMA30MMA_64x256x8_F32TF32TF32_SS_TNILNSO_7ScaleInE1ELSQ_1EEEEEENS4_6LayoutINS5_IJSB_SC_SC_EEENS5_IJSC_NSA_ILi0EEESV_EEEEENS5_IJNS4_10UnderscoreESY_SY_EEEEENS4_23SM90_TMA_LOAD_MULTICASTENS4_14ComposedLayoutINS4_7SwizzleILi3ELi4ELi3EEENS4_18smem_ptr_flag_bitsILi32EEENST_INS5_IJNSA_ILi8EEENSA_ILi32EEEEEENS5_IJS18_SC_EEEEEEEvNS4_8identityES11_S1C_vS1D_EENS_8epilogue10collective6detail29Sm90TmaWarpSpecializedAdapterINS1G_15DefaultEpilogueISJ_SK_SK_NS1F_6thread17LinearCombinationISJ_Li1EffLNS1K_9ScaleType4KindE0ELNS_15FloatRoundStyleE2ESJ_EENS1_15EpilogueDefaultEEEEEvvEEEEvNT_6ParamsE)
	.align		4
        /*000c*/ 	.word	index@(__assertfail)
	.align		4
        /*0010*/ 	.word	0x00000000
	.align		4
        /*0014*/ 	.word	0xfffffffe
	.align		4
        /*0018*/ 	.word	0x00000000
	.align		4
        /*001c*/ 	.word	0xfffffffd
	.align		4
        /*0020*/ 	.word	0x00000000
	.align		4
        /*0024*/ 	.word	0xfffffffc


//--------------------- .nv.constant4             --------------------------
	.section	.nv.constant4,"a",@progbits
	.align	8
	.align		8
.nv.constant4:
        /*0000*/ 	.dword	__assertfail
	.align		8
        /*0008*/ 	.dword	__unnamed_1
	.align		8
        /*0010*/ 	.dword	_ZN39_INTERNAL_fe8e51d2_4_k_cu_cec93ee4_67814cuda3std3__45__cpo5beginE
	.align		8
        /*0018*/ 	.dword	_ZN39_INTERNAL_fe8e51d2_4_k_cu_cec93ee4_67814cuda3std3__45__cpo3endE
	.align		8
        /*0020*/ 	.dword	_ZN39_INTERNAL_fe8e51d2_4_k_cu_cec93ee4_67814cuda3std3__45__cpo6cbeginE
	.align		8
        /*0028*/ 	.dword	_ZN39_INTERNAL_fe8e51d2_4_k_cu_cec93ee4_67814cuda3std3__45__cpo4cendE
	.align		8
        /*0030*/ 	.dword	_ZN39_INTERNAL_fe8e51d2_4_k_cu_cec93ee4_67814cuda3std3__441_GLOBAL__N__fe8e51d2_4_k_cu_cec93ee4_67816ignoreE
	.align		8
        /*0038*/ 	.dword	_ZN39_INTERNAL_fe8e51d2_4_k_cu_cec93ee4_67814cuda3std3__419piecewise_constructE
	.align		8
        /*0040*/ 	.dword	_ZN39_INTERNAL_fe8e51d2_4_k_cu_cec93ee4_67814cuda3std3__48in_placeE
	.align		8
        /*0048*/ 	.dword	_ZN39_INTERNAL_fe8e51d2_4_k_cu_cec93ee4_67814cuda3std6ranges3__45__cpo4swapE
	.align		8
        /*0050*/ 	.dword	_ZN39_INTERNAL_fe8e51d2_4_k_cu_cec93ee4_67814cuda3std6ranges3__45__cpo9iter_moveE
	.align		8
        /*0058*/ 	.dword	_ZN39_INTERNAL_fe8e51d2_4_k_cu_cec93ee4_67814cute7productE
	.align		8
        /*0060*/ 	.dword	_ZN39_INTERNAL_fe8e51d2_4_k_cu_cec93ee4_67814cute1_E
	.align		8
        /*0068*/ 	.dword	$str$22
	.align		8
        /*0070*/ 	.dword	$str$23


//--------------------- .text._ZN7cutlass13device_kernelINS_4gemm6kernel13GemmUniversalIN4cute5tupleIJiiiiEEENS1_10collective13CollectiveMmaINS1_34MainloopSm90TmaGmmaWarpSpecializedILi4ENS5_IJNS4_1CILi2EEESB_NSA_ILi1EEEEEENS1_35KernelTmaWarpSpecializedCooperativeEEENS5_IJNSA_ILi256EEESG_NSA_ILi128EEEEEENS_10tfloat32_tENS5_IJlSC_lEEESJ_SK_NS4_8TiledMMAINS4_8MMA_AtomIJNS4_4SM904GMMA30MMA_64x256x8_F32TF32TF32_SS_TNILNSO_7ScaleInE1ELSQ_1EEEEEENS4_6LayoutINS5_IJSB_SC_SC_EEENS5_IJSC_NSA_ILi0EEESV_EEEEENS5_IJNS4_10UnderscoreESY_SY_EEEEENS4_23SM90_TMA_LOAD_MULTICASTENS4_14ComposedLayoutINS4_7SwizzleILi3ELi4ELi3EEENS4_18smem_ptr_flag_bitsILi32EEENST_INS5_IJNSA_ILi8EEENSA_ILi32EEEEEENS5_IJS18_SC_EEEEEEEvNS4_8identityES11_S1C_vS1D_EENS_8epilogue10collective6detail29Sm90TmaWarpSpecializedAdapterINS1G_15DefaultEpilogueISJ_SK_SK_NS1F_6thread17LinearCombinationISJ_Li1EffLNS1K_9ScaleType4KindE0ELNS_15FloatRoundStyleE2ESJ_EENS1_15EpilogueDefaultEEEEEvvEEEEvNT_6ParamsE --------------------------
	.section	.text._ZN7cutlass13device_kernelINS_4gemm6kernel13GemmUniversalIN4cute5tupleIJiiiiEEENS1_10collective13CollectiveMmaINS1_34MainloopSm90TmaGmmaWarpSpecializedILi4ENS5_IJNS4_1CILi2EEESB_NSA_ILi1EEEEEENS1_35KernelTmaWarpSpecializedCooperativeEEENS5_IJNSA_ILi256EEESG_NSA_ILi128EEEEEENS_10tfloat32_tENS5_IJlSC_lEEESJ_SK_NS4_8TiledMMAINS4_8MMA_AtomIJNS4_4SM904GMMA30MMA_64x256x8_F32TF32TF32_SS_TNILNSO_7ScaleInE1ELSQ_1EEEEEENS4_6LayoutINS5_IJSB_SC_SC_EEENS5_IJSC_NSA_ILi0EEESV_EEEEENS5_IJNS4_10UnderscoreESY_SY_EEEEENS4_23SM90_TMA_LOAD_MULTICASTENS4_14ComposedLayoutINS4_7SwizzleILi3ELi4ELi3EEENS4_18smem_ptr_flag_bitsILi32EEENST_INS5_IJNSA_ILi8EEENSA_ILi32EEEEEENS5_IJS18_SC_EEEEEEEvNS4_8identityES11_S1C_vS1D_EENS_8epilogue10collective6detail29Sm90TmaWarpSpecializedAdapterINS1G_15DefaultEpilogueISJ_SK_SK_NS1F_6thread17LinearCombinationISJ_Li1EffLNS1K_9ScaleType4KindE0ELNS_15FloatRoundStyleE2ESJ_EENS1_15EpilogueDefaultEEEEEvvEEEEvNT_6ParamsE,"ax",@progbits
	.align	128
.text._ZN7cutlass13device_kernelINS_4gemm6kernel13GemmUniversalIN4cute5tupleIJiiiiEEENS1_10collective13CollectiveMmaINS1_34MainloopSm90TmaGmmaWarpSpecializedILi4ENS5_IJNS4_1CILi2EEESB_NSA_ILi1EEEEEENS1_35KernelTmaWarpSpecializedCooperativeEEENS5_IJNSA_ILi256EEESG_NSA_ILi128EEEEEENS_10tfloat32_tENS5_IJlSC_lEEESJ_SK_NS4_8TiledMMAINS4_8MMA_AtomIJNS4_4SM904GMMA30MMA_64x256x8_F32TF32TF32_SS_TNILNSO_7ScaleInE1ELSQ_1EEEEEENS4_6LayoutINS5_IJSB_SC_SC_EEENS5_IJSC_NSA_ILi0EEESV_EEEEENS5_IJNS4_10UnderscoreESY_SY_EEEEENS4_23SM90_TMA_LOAD_MULTICASTENS4_14ComposedLayoutINS4_7SwizzleILi3ELi4ELi3EEENS4_18smem_ptr_flag_bitsILi32EEENST_INS5_IJNSA_ILi8EEENSA_ILi32EEEEEENS5_IJS18_SC_EEEEEEEvNS4_8identityES11_S1C_vS1D_EENS_8epilogue10collective6detail29Sm90TmaWarpSpecializedAdapterINS1G_15DefaultEpilogueISJ_SK_SK_NS1F_6thread17LinearCombinationISJ_Li1EffLNS1K_9ScaleType4KindE0ELNS_15FloatRoundStyleE2ESJ_EENS1_15EpilogueDefaultEEEEEvvEEEEvNT_6ParamsE:
        .type           _ZN7cutlass13device_kernelINS_4gemm6kernel13GemmUniversalIN4cute5tupleIJiiiiEEENS1_10collective13CollectiveMmaINS1_34MainloopSm90TmaGmmaWarpSpecializedILi4ENS5_IJNS4_1CILi2EEESB_NSA_ILi1EEEEEENS1_35KernelTmaWarpSpecializedCooperativeEEENS5_IJNSA_ILi256EEESG_NSA_ILi128EEEEEENS_10tfloat32_tENS5_IJlSC_lEEESJ_SK_NS4_8TiledMMAINS4_8MMA_AtomIJNS4_4SM904GMMA30MMA_64x256x8_F32TF32TF32_SS_TNILNSO_7ScaleInE1ELSQ_1EEEEEENS4_6LayoutINS5_IJSB_SC_SC_EEENS5_IJSC_NSA_ILi0EEESV_EEEEENS5_IJNS4_10UnderscoreESY_SY_EEEEENS4_23SM90_TMA_LOAD_MULTICASTENS4_14ComposedLayoutINS4_7SwizzleILi3ELi4ELi3EEENS4_18smem_ptr_flag_bitsILi32EEENST_INS5_IJNSA_ILi8EEENSA_ILi32EEEEEENS5_IJS18_SC_EEEEEEEvNS4_8identityES11_S1C_vS1D_EENS_8epilogue10collective6detail29Sm90TmaWarpSpecializedAdapterINS1G_15DefaultEpilogueISJ_SK_SK_NS1F_6thread17LinearCombinationISJ_Li1EffLNS1K_9ScaleType4KindE0ELNS_15FloatRoundStyleE2ESJ_EENS1_15EpilogueDefaultEEEEEvvEEEEvNT_6ParamsE,@function
        .size           _ZN7cutlass13device_kernelINS_4gemm6kernel13GemmUniversalIN4cute5tupleIJiiiiEEENS1_10collective13CollectiveMmaINS1_34MainloopSm90TmaGmmaWarpSpecializedILi4ENS5_IJNS4_1CILi2EEESB_NSA_ILi1EEEEEENS1_35KernelTmaWarpSpecializedCooperativeEEENS5_IJNSA_ILi256EEESG_NSA_ILi128EEEEEENS_10tfloat32_tENS5_IJlSC_lEEESJ_SK_NS4_8TiledMMAINS4_8MMA_AtomIJNS4_4SM904GMMA30MMA_64x256x8_F32TF32TF32_SS_TNILNSO_7ScaleInE1ELSQ_1EEEEEENS4_6LayoutINS5_IJSB_SC_SC_EEENS5_IJSC_NSA_ILi0EEESV_EEEEENS5_IJNS4_10UnderscoreESY_SY_EEEEENS4_23SM90_TMA_LOAD_MULTICASTENS4_14ComposedLayoutINS4_7SwizzleILi3ELi4ELi3EEENS4_18smem_ptr_flag_bitsILi32EEENST_INS5_IJNSA_ILi8EEENSA_ILi32EEEEEENS5_IJS18_SC_EEEEEEEvNS4_8identityES11_S1C_vS1D_EENS_8epilogue10collective6detail29Sm90TmaWarpSpecializedAdapterINS1G_15DefaultEpilogueISJ_SK_SK_NS1F_6thread17LinearCombinationISJ_Li1EffLNS1K_9ScaleType4KindE0ELNS_15FloatRoundStyleE2ESJ_EENS1_15EpilogueDefaultEEEEEvvEEEEvNT_6ParamsE,(.L_x_579 - _ZN7cutlass13device_kernelINS_4gemm6kernel13GemmUniversalIN4cute5tupleIJiiiiEEENS1_10collective13CollectiveMmaINS1_34MainloopSm90TmaGmmaWarpSpecializedILi4ENS5_IJNS4_1CILi2EEESB_NSA_ILi1EEEEEENS1_35KernelTmaWarpSpecializedCooperativeEEENS5_IJNSA_ILi256EEESG_NSA_ILi128EEEEEENS_10tfloat32_tENS5_IJlSC_lEEESJ_SK_NS4_8TiledMMAINS4_8MMA_AtomIJNS4_4SM904GMMA30MMA_64x256x8_F32TF32TF32_SS_TNILNSO_7ScaleInE1ELSQ_1EEEEEENS4_6LayoutINS5_IJSB_SC_SC_EEENS5_IJSC_NSA_ILi0EEESV_EEEEENS5_IJNS4_10UnderscoreESY_SY_EEEEENS4_23SM90_TMA_LOAD_MULTICASTENS4_14ComposedLayoutINS4_7SwizzleILi3ELi4ELi3EEENS4_18smem_ptr_flag_bitsILi32EEENST_INS5_IJNSA_ILi8EEENSA_ILi32EEEEEENS5_IJS18_SC_EEEEEEEvNS4_8identityES11_S1C_vS1D_EENS_8epilogue10collective6detail29Sm90TmaWarpSpecializedAdapterINS1G_15DefaultEpilogueISJ_SK_SK_NS1F_6thread17LinearCombinationISJ_Li1EffLNS1K_9ScaleType4KindE0ELNS_15FloatRoundStyleE2ESJ_EENS1_15EpilogueDefaultEEEEEvvEEEEvNT_6ParamsE)
        .other          _ZN7cutlass13device_kernelINS_4gemm6kernel13GemmUniversalIN4cute5tupleIJiiiiEEENS1_10collective13CollectiveMmaINS1_34MainloopSm90TmaGmmaWarpSpecializedILi4ENS5_IJNS4_1CILi2EEESB_NSA_ILi1EEEEEENS1_35KernelTmaWarpSpecializedCooperativeEEENS5_IJNSA_ILi256EEESG_NSA_ILi128EEEEEENS_10tfloat32_tENS5_IJlSC_lEEESJ_SK_NS4_8TiledMMAINS4_8MMA_AtomIJNS4_4SM904GMMA30MMA_64x256x8_F32TF32TF32_SS_TNILNSO_7ScaleInE1ELSQ_1EEEEEENS4_6LayoutINS5_IJSB_SC_SC_EEENS5_IJSC_NSA_ILi0EEESV_EEEEENS5_IJNS4_10UnderscoreESY_SY_EEEEENS4_23SM90_TMA_LOAD_MULTICASTENS4_14ComposedLayoutINS4_7SwizzleILi3ELi4ELi3EEENS4_18smem_ptr_flag_bitsILi32EEENST_INS5_IJNSA_ILi8EEENSA_ILi32EEEEEENS5_IJS18_SC_EEEEEEEvNS4_8identityES11_S1C_vS1D_EENS_8epilogue10collective6detail29Sm90TmaWarpSpecializedAdapterINS1G_15DefaultEpilogueISJ_SK_SK_NS1F_6thread17LinearCombinationISJ_Li1EffLNS1K_9ScaleType4KindE0ELNS_15FloatRoundStyleE2ESJ_EENS1_15EpilogueDefaultEEEEEvvEEEEvNT_6ParamsE,@"STO_CUDA_ENTRY STV_DEFAULT"
_ZN7cutlass13device_kernelINS_4gemm6kernel13GemmUniversalIN4cute5tupleIJiiiiEEENS1_10collective13CollectiveMmaINS1_34MainloopSm90TmaGmmaWarpSpecializedILi4ENS5_IJNS4_1CILi2EEESB_NSA_ILi1EEEEEENS1_35KernelTmaWarpSpecializedCooperativeEEENS5_IJNSA_ILi256EEESG_NSA_ILi128EEEEEENS_10tfloat32_tENS5_IJlSC_lEEESJ_SK_NS4_8TiledMMAINS4_8MMA_AtomIJNS4_4SM904GMMA30MMA_64x256x8_F32TF32TF32_SS_TNILNSO_7ScaleInE1ELSQ_1EEEEEENS4_6LayoutINS5_IJSB_SC_SC_EEENS5_IJSC_NSA_ILi0EEESV_EEEEENS5_IJNS4_10UnderscoreESY_SY_EEEEENS4_23SM90_TMA_LOAD_MULTICASTENS4_14ComposedLayoutINS4_7SwizzleILi3ELi4ELi3EEENS4_18smem_ptr_flag_bitsILi32EEENST_INS5_IJNSA_ILi8EEENSA_ILi32EEEEEENS5_IJS18_SC_EEEEEEEvNS4_8identityES11_S1C_vS1D_EENS_8epilogue10collective6detail29Sm90TmaWarpSpecializedAdapterINS1G_15DefaultEpilogueISJ_SK_SK_NS1F_6thread17LinearCombinationISJ_Li1EffLNS1K_9ScaleType4KindE0ELNS_15FloatRoundStyleE2ESJ_EENS1_15EpilogueDefaultEEEEEvvEEEEvNT_6ParamsE:
[----:B------:R-:W0:Y:S02]  /*0000*/  LDC R1, c[0x0][0x28] ;  /* 0x00000a00ff017b82 */ /* 0x000e240000000800 */
[----:B0-----:R-:W-:Y:S01]  /*0010*/  VIADD R1, R1, 0xffffe828 ;  /* 0xffffe82801017836 */ /* 0x001fe20000000000 */
[----:B------:R-:W0:Y:S01]  /*0020*/  S2R R4, SR_TID.X ;  /* 0x0000000000047919 */ /* 0x000e220000002100 */
[----:B------:R-:W-:Y:S01]  /*0030*/  ELECT P0, URZ, PT ;  /* 0x00000000003f782f */ /* 0x000fe20003800000 */
[----:B------:R-:W-:Y:S01]  /*0040*/  BSSY B0, `(.L_x_0) ;  /* 0x0000015000007945 */ /* 0x000fe20003800000 */
[--C-:B0-----:R-:W-:Y:S02]  /*0050*/  SHF.R.U32.HI R0, RZ, 0x5, R4.reuse ;  /* 0x00000005ff007819 */ /* 0x101fe40000011604 */
[----:B------:R-:W-:-:S03]  /*0060*/  SHF.R.U32.HI R2, RZ, 0x7, R4 ;  /* 0x00000007ff027819 */ /* 0x000fc60000011604 */
[----:B------:R-:W0:Y:S04]  /*0070*/  SHFL.IDX PT, R3, R0, RZ, 0x1f ;  /* 0x00001fff00037589 */ /* 0x000e2800000e0000 */
[----:B------:R-:W1:Y:S01]  /*0080*/  SHFL.IDX PT, R2, R2, RZ, 0x1f ;  /* 0x00001fff02027589 */ /* 0x000e6200000e0000 */
[----:B0-----:R-:W-:Y:S02]  /*0090*/  R2UR UR9, R3 ;  /* 0x00000000030972ca */ /* 0x001fe400000e0000 */
[----:B-1----:R-:W-:-:S11]  /*00a0*/  R2UR UR5, R2 ;  /* 0x00000000020572ca */ /* 0x002fd600000e0000 */
[----:B------:R-:W-:Y:S02]  /*00b0*/  USHF.R.S32.HI UR4, URZ, 0x1f, UR9 ;  /* 0x0000001f3f047899 */ /* 0x000fe40008011409 */
[----:B------:R-:W-:Y:S02]  /*00c0*/  ISETP.NE.OR P0, PT, RZ, UR9, !P0 ;  /* 0x00000009ff007c0c */ /* 0x000fe4000c705670 */
[----:B------:R-:W-:-:S04]  /*00d0*/  ULEA.HI UR4, UR4, UR9, URZ, 0x2 ;  /* 0x0000000904047291 */ /* 0x000fc8000f8f103f */
[----:B------:R-:W-:-:S04]  /*00e0*/  ULOP3.LUT UR4, UR4, 0xfffffffc, URZ, 0xc0, !UPT ;  /* 0xfffffffc04047892 */ /* 0x000fc8000f8ec03f */
[----:B------:R-:W-:-:S03]  /*00f0*/  UIADD3 UR9, UR9, -UR4, URZ ;  /* 0x8000000409097290 */ /* 0x000fc6000fffe03f */
[----:B------:R-:W-:Y:S09]  /*0100*/  @P0 BRA `(.L_x_1) ;  /* 0x0000000000200947 */ /* 0x000ff20003800000 */
[----:B------:R-:W-:Y:S02]  /*0110*/  ULDC.64 UR6, c[0x0][0x198] ;  /* 0x0000660000067ab9 */ /* 0x000fe40000000a00 */
[----:B------:R-:W-:Y:S02]  /*0120*/  UIADD3 UR10, UP0, UR6, 0xf0, URZ ;  /* 0x000000f0060a7890 */ /* 0x000fe4000ff1e03f */
[----:B------:R-:W-:Y:S02]  /*0130*/  UIADD3 UR6, UP1, UR6, 0x1f0, URZ ;  /* 0x000001f006067890 */ /* 0x000fe4000ff3e03f */
[----:B------:R-:W-:Y:S02]  /*0140*/  UIADD3.X UR11, URZ, UR7, URZ, UP0, !UPT ;  /* 0x000000073f0b7290 */ /* 0x000fe400087fe43f */
[----:B------:R-:W-:-:S07]  /*0150*/  UIADD3.X UR7, URZ, UR7, URZ, UP1, !UPT ;  /* 0x000000073f077290 */ /* 0x000fce0008ffe43f */
[----:B------:R0:W-:Y:S02]  /*0160*/  UTMACCTL.PF [UR10] ;  /* 0x000000000a0079b9 */ /* 0x0001e40008040000 */
[----:B------:R0:W-:Y:S02]  /*0170*/  UTMACCTL.PF [UR6] ;  /* 0x00000000060079b9 */ /* 0x0001e40008040000 */
[----:B0-----:R-:W-:Y:S01]  /*0180*/  NOP ;  /* 0x0000000000007918 */ /* 0x001fe20000000000 */
.L_x_1:
[----:B------:R-:W-:Y:S05]  /*0190*/  BSYNC B0 ;  /* 0x0000000000007941 */ /* 0x000fea0003800000 */
.L_x_0:
[----:B------:R-:W0:Y:S01]  /*01a0*/  SHFL.IDX PT, R2, R0, RZ, 0x1f ;  /* 0x00001fff00027589 */ /* 0x000e2200000e0000 */
[----:B------:R-:W-:Y:S01]  /*01b0*/  UISETP.NE.AND UP0, UPT, UR9, 0x3, UPT ;  /* 0x000000030900788c */ /* 0x000fe2000bf05270 */
[----:B------:R-:W-:Y:S01]  /*01c0*/  ISETP.NE.AND P1, PT, RZ, UR5, PT ;  /* 0x00000005ff007c0c */ /* 0x000fe2000bf25270 */
[----:B------:R-:W-:Y:S02]  /*01d0*/  UIADD3 UR16, UR5, -0x1, URZ ;  /* 0xffffffff05107890 */ /* 0x000fe4000fffe03f */
[----:B------:R-:W-:Y:S02]  /*01e0*/  UISETP.EQ.OR UP0, UPT, UR9, URZ, !UP0 ;  /* 0x0000003f0900728c */ /* 0x000fe4000c702670 */
[----:B------:R-:W-:Y:S02]  /*01f0*/  UISETP.GE.U32.AND UP1, UPT, UR16, 0x2, UPT ;  /* 0x000000021000788c */ /* 0x000fe4000bf26070 */
[----:B------:R-:W-:-:S04]  /*0200*/  UISETP.EQ.AND UP0, UPT, UR5, URZ, UP0 ;  /* 0x0000003f0500728c */ /* 0x000fc80008702270 */
[----:B------:R-:W-:-:S04]  /*0210*/  USEL UR37, URZ, 0x1, !UP0 ;  /* 0x000000013f257887 */ /* 0x000fc8000c000000 */
[----:B------:R-:W-:Y:S01]  /*0220*/  USEL UR37, UR37, 0x2, UP1 ;  /* 0x0000000225257887 */ /* 0x000fe20008800000 */
[----:B0-----:R-:W-:-:S13]  /*0230*/  ISETP.NE.AND P0, PT, R2, RZ, PT ;  /* 0x000000ff0200720c */ /* 0x001fda0003f05270 */
[----:B------:R-:W-:Y:S05]  /*0240*/  @P0 BRA `(.L_x_2) ;  /* 0x0000000000580947 */ /* 0x000fea0003800000 */
[----:B------:R-:W0:Y:S01]  /*0250*/  S2UR UR8, SR_CgaCtaId ;  /* 0x00000000000879c3 */ /* 0x000e220000008800 */
[----:B------:R-:W-:Y:S01]  /*0260*/  UMOV UR4, 0x400 ;  /* 0x0000040000047882 */ /* 0x000fe20000000000 */
[----:B------:R-:W-:Y:S01]  /*0270*/  UMOV UR5, 0x1 ;  /* 0x0000000100057882 */ /* 0x000fe20000000000 */
[----:B------:R-:W-:Y:S01]  /*0280*/  UMOV UR6, 0x6 ;  /* 0x0000000600067882 */ /* 0x000fe20000000000 */
[----:B------:R-:W-:Y:S01]  /*0290*/  ELECT P0, URZ, PT ;  /* 0x00000000003f782f */ /* 0x000fe20003800000 */
[----:B------:R-:W-:-:S04]  /*02a0*/  UIADD3 UR6, -UR6, 0x100000, URZ ;  /* 0x0010000006067890 */ /* 0x000fc8000fffe13f */
[----:B------:R-:W-:Y:S02]  /*02b0*/  USHF.L.U32 UR7, UR6, 0xb, URZ ;  /* 0x0000000b06077899 */ /* 0x000fe4000800063f */
[----:B------:R-:W-:Y:S02]  /*02c0*/  USHF.L.U32 UR6, UR6, 0x1, URZ ;  /* 0x0000000106067899 */ /* 0x000fe4000800063f */
[----:B0-----:R-:W-:Y:S02]  /*02d0*/  ULEA UR8, UR8, UR4, 0x18 ;  /* 0x0000000408087291 */ /* 0x001fe4000f8ec03f */
[----:B------:R-:W-:-:S04]  /*02e0*/  UIADD3 UR4, -UR5, 0x100000, URZ ;  /* 0x0010000005047890 */ /* 0x000fc8000fffe13f */
[----:B------:R-:W-:Y:S02]  /*02f0*/  USHF.L.U32 UR5, UR4, 0xb, URZ ;  /* 0x0000000b04057899 */ /* 0x000fe4000800063f */
[----:B------:R-:W-:Y:S01]  /*0300*/  USHF.L.U32 UR4, UR4, 0x1, URZ ;  /* 0x0000000104047899 */ /* 0x000fe2000800063f */
[----:B------:R-:W0:Y:S11]  /*0310*/  FENCE.VIEW.ASYNC.S ;  /* 0x00000000000073c6 */ /* 0x000e360000000000 */
[----:B0-----:R0:W1:Y:S01]  /*0320*/  SYNCS.EXCH.64 URZ, [UR8], UR4 ;  /* 0x00000004083f75b2 */ /* 0x0010620008000100 */
[----:B------:R0:W2:Y:S01]  /*0330*/  SYNCS.EXCH.64 URZ, [UR8+0x20], UR6 ;  /* 0x00002006083f75b2 */ /* 0x0000a20008000100 */
[----:B------:R0:W3:Y:S01]  /*0340*/  SYNCS.EXCH.64 URZ, [UR8+0x8], UR4 ;  /* 0x00000804083f75b2 */ /* 0x0000e20008000100 */
[----:B------:R0:W4:Y:S01]  /*0350*/  SYNCS.EXCH.64 URZ, [UR8+0x28], UR6 ;  /* 0x00002806083f75b2 */ /* 0x0001220008000100 */
[----:B------:R0:W0:Y:S01]  /*0360*/  SYNCS.EXCH.64 URZ, [UR8+0x10], UR4 ;  /* 0x00001004083f75b2 */ /* 0x0000220008000100 */
[----:B------:R0:W0:Y:S01]  /*0370*/  SYNCS.EXCH.64 URZ, [UR8+0x30], UR6 ;  /* 0x00003006083f75b2 */ /* 0x0000220008000100 */
[----:B------:R0:W0:Y:S01]  /*0380*/  SYNCS.EXCH.64 URZ, [UR8+0x18], UR4 ;  /* 0x00001804083f75b2 */ /* 0x0000220008000100 */
[----:B------:R0:W0:Y:S01]  /*0390*/  SYNCS.EXCH.64 URZ, [UR8+0x38], UR6 ;  /* 0x00003806083f75b2 */ /* 0x0000220008000100 */
[----:B------:R-:W-:Y:S01]  /*03a0*/  NOP ;  /* 0x0000000000007918 */ /* 0x000fe20000000000 */
.L_x_2:
[----:B------:R-:W5:Y:S01]  /*03b0*/  S2UR UR13, SR_CTAID.X ;  /* 0x00000000000d79c3 */ /* 0x000f620000002500 */
[----:B------:R-:W-:Y:S01]  /*03c0*/  SHF.R.S32.HI R3, RZ, 0x1f, R4 ;  /* 0x0000001fff037819 */ /* 0x000fe20000011404 */
[----:B------:R5:W1:Y:S01]  /*03d0*/  SHFL.IDX PT, R6, R0, RZ, 0x1f ;  /* 0x00001fff00067589 */ /* 0x000a6200000e0000 */
[----:B0-----:R-:W-:Y:S01]  /*03e0*/  ULDC UR4, c[0x0][0x150] ;  /* 0x0000540000047ab9 */ /* 0x001fe20000000800 */
[----:B------:R-:W-:Y:S02]  /*03f0*/  ELECT P0, URZ, PT ;  /* 0x00000000003f782f */ /* 0x000fe40003800000 */
[----:B------:R-:W-:Y:S01]  /*0400*/  LEA.HI R3, R3, R4, RZ, 0x7 ;  /* 0x0000000403037211 */ /* 0x000fe200078f38ff */
[----:B------:R-:W-:Y:S01]  /*0410*/  ULDC UR5, c[0x0][0x154] ;  /* 0x0000550000057ab9 */ /* 0x000fe20000000800 */
[----:B------:R-:W-:Y:S01]  /*0420*/  SHF.R.S32.HI R7, RZ, 0x1f, R2 ;  /* 0x0000001fff077819 */ /* 0x000fe20000011402 */
[----:B------:R-:W0:Y:S01]  /*0430*/  S2UR UR10, SR_CTAID.Y ;  /* 0x00000000000a79c3 */ /* 0x000e220000002600 */
[----:B------:R-:W-:Y:S01]  /*0440*/  LOP3.LUT R3, R3, 0xffffff80, RZ, 0xc0, !PT ;  /* 0xffffff8003037812 */ /* 0x000fe200078ec0ff */
[----:B------:R-:W-:Y:S01]  /*0450*/  ULDC UR8, c[0x0][0x144] ;  /* 0x0000510000087ab9 */ /* 0x000fe20000000800 */
[----:B------:R-:W-:Y:S01]  /*0460*/  LEA.HI R7, R7, R2, RZ, 0x2 ;  /* 0x0000000207077211 */ /* 0x000fe200078f10ff */
[----:B------:R-:W-:Y:S01]  /*0470*/  NOP ;  /* 0x0000000000007918 */ /* 0x000fe20000000000 */
[----:B------:R-:W-:Y:S01]  /*0480*/  NOP ;  /* 0x0000000000007918 */ /* 0x000fe20000000000 */
[----:B------:R-:W-:Y:S01]  /*0490*/  IMAD.IADD R3, R4, 0x1, -R3 ;  /* 0x0000000104037824 */ /* 0x000fe200078e0a03 */
[----:B------:R-:W-:Y:S01]  /*04a0*/  LOP3.LUT R7, R7, 0x3ffffffc, RZ, 0xc0, !PT ;  /* 0x3ffffffc07077812 */ /* 0x000fe200078ec0ff */
[----:B------:R-:W-:Y:S01]  /*04b0*/  ULDC UR11, c[0x0][0x148] ;  /* 0x00005200000b7ab9 */ /* 0x000fe20000000800 */
[----:B------:R-:W-:-:S02]  /*04c0*/  IMAD.MOV.U32 R17, RZ, RZ, 0x1 ;  /* 0x00000001ff117424 */ /* 0x000fc400078e00ff */
[----:B------:R-:W-:Y:S01]  /*04d0*/  SHF.R.S32.HI R4, RZ, 0x1f, R3 ;  /* 0x0000001fff047819 */ /* 0x000fe20000011403 */
[----:B------:R-:W-:-:S03]  /*04e0*/  IMAD.IADD R2, R2, 0x1, -R7 ;  /* 0x0000000102027824 */ /* 0x000fc600078e0a07 */
[----:B------:R-:W-:Y:S02]  /*04f0*/  LEA.HI R4, R4, R3, RZ, 0x3 ;  /* 0x0000000304047211 */ /* 0x000fe400078f18ff */
[----:B-----5:R-:W-:Y:S02]  /*0500*/  I2FP.F32.U32 R5, UR13 ;  /* 0x0000000d00057c45 */ /* 0x020fe40008201000 */
[--C-:B------:R-:W-:Y:S02]  /*0510*/  SHF.R.S32.HI R0, RZ, 0x3, R4.reuse ;  /* 0x00000003ff007819 */ /* 0x100fe40000011404 */
[----:B-1----:R-:W-:Y:S01]  /*0520*/  ISETP.NE.OR P0, PT, R6, RZ, !P0 ;  /* 0x000000ff0600720c */ /* 0x002fe20004705670 */
[----:B------:R-:W-:Y:S01]  /*0530*/  FMUL R8, R5, UR4 ;  /* 0x0000000405087c20 */ /* 0x000fe20008400000 */
[----:B------:R-:W-:-:S04]  /*0540*/  SHF.R.S32.HI R5, RZ, 0x1f, R4 ;  /* 0x0000001fff057819 */ /* 0x000fc80000011404 */
[----:B------:R-:W-:Y:S01]  /*0550*/  LEA.HI R5, R5, R0, RZ, 0x2 ;  /* 0x0000000005057211 */ /* 0x000fe200078f10ff */
[----:B------:R-:W1:Y:S03]  /*0560*/  F2I.U32.TRUNC.NTZ R8, R8 ;  /* 0x0000000800087305 */ /* 0x000e66000020f000 */
[----:B------:R-:W-:-:S03]  /*0570*/  LOP3.LUT R5, R5, 0xfffffffc, RZ, 0xc0, !PT ;  /* 0xfffffffc05057812 */ /* 0x000fc600078ec0ff */
[----:B------:R-:W-:Y:S01]  /*0580*/  VOTEU.ALL UP0, P0 ;  /* 0x00000000003f7886 */ /* 0x000fe20000000000 */
[----:B------:R-:W-:Y:S01]  /*0590*/  IADD3 R5, R0, -R5, RZ ;  /* 0x8000000500057210 */ /* 0x000fe20007ffe0ff */
[----:B------:R-:W-:Y:S01]  /*05a0*/  VOTEU.ALL UP1, P0 ;  /* 0x00000000003f7886 */ /* 0x000fe20000020000 */
[----:B0-----:R-:W-:Y:S02]  /*05b0*/  I2FP.F32.U32 R0, UR10 ;  /* 0x0000000a00007c45 */ /* 0x001fe40008201000 */
[----:B------:R-:W0:Y:S01]  /*05c0*/  @!UP0 S2UR UR7, SR_CgaCtaId ;  /* 0x00000000000789c3 */ /* 0x000e220000008800 */
[----:B------:R-:W-:Y:S01]  /*05d0*/  IMAD R2, R2, 0x4, R5 ;  /* 0x0000000402027824 */ /* 0x000fe200078e0205 */
[----:B------:R-:W-:Y:S01]  /*05e0*/  @!UP0 UMOV UR6, 0x400 ;  /* 0x0000040000068882 */ /* 0x000fe20000000000 */
[----:B------:R-:W-:Y:S01]  /*05f0*/  FMUL R4, R0, UR5 ;  /* 0x0000000500047c20 */ /* 0x000fe20008400000 */
[----:B-1----:R-:W-:Y:S02]  /*0600*/  R2UR UR4, R8 ;  /* 0x00000000080472ca */ /* 0x002fe400000e0000 */
[----:B------:R-:W-:-:S03]  /*0610*/  LEA.HI R0, R2, R2, RZ, 0x1 ;  /* 0x0000000202007211 */ /* 0x000fc600078f08ff */
[----:B------:R-:W1:Y:S01]  /*0620*/  F2I.U32.TRUNC.NTZ R4, R4 ;  /* 0x0000000400047305 */ /* 0x000e62000020f000 */
[----:B------:R-:W-:-:S04]  /*0630*/  LOP3.LUT R5, R0, 0xfffffffe, RZ, 0xc0, !PT ;  /* 0xfffffffe00057812 */ /* 0x000fc800078ec0ff */
[----:B------:R-:W-:-:S03]  /*0640*/  IADD3 R5, R2, -R5, RZ ;  /* 0x8000000502057210 */ /* 0x000fc60007ffe0ff */
[----:B------:R-:W-:-:S04]  /*0650*/  UIADD3 UR4, -UR4, URZ, URZ ;  /* 0x0000003f04047290 */ /* 0x000fc8000fffe13f */
[----:B------:R-:W-:Y:S01]  /*0660*/  UIMAD UR8, UR8, UR4, UR13 ;  /* 0x00000004080872a4 */ /* 0x000fe2000f8e020d */
[----:B-1----:R-:W-:Y:S02]  /*0670*/  R2UR UR12, R4 ;  /* 0x00000000040c72ca */ /* 0x002fe400000e0000 */
[----:B------:R-:W-:Y:S01]  /*0680*/  UMOV UR4, 0x20 ;  /* 0x0000002000047882 */ /* 0x000fe20000000000 */
[----:B------:R-:W1:Y:S02]  /*0690*/  LDC R4, c[0x0][0x140] ;  /* 0x00005000ff047b82 */ /* 0x000e640000000800 */
[----:B------:R-:W-:Y:S01]  /*06a0*/  ISETP.NE.AND P3, PT, R5, UR8, PT ;  /* 0x0000000805007c0c */ /* 0x000fe2000bf65270 */
[----:B------:R-:W-:-:S04]  /*06b0*/  @!UP0 UIADD3 UR4, -UR4, 0x100000, URZ ;  /* 0x0010000004048890 */ /* 0x000fc8000fffe13f */
[----:B------:R-:W-:Y:S02]  /*06c0*/  @!UP0 USHF.L.U32 UR5, UR4, 0xb, URZ ;  /* 0x0000000b04058899 */ /* 0x000fe4000800063f */
[----:B------:R-:W-:Y:S01]  /*06d0*/  @!UP0 USHF.L.U32 UR4, UR4, 0x1, URZ ;  /* 0x0000000104048899 */ /* 0x000fe2000800063f */
[C---:B------:R-:W-:Y:S01]  /*06e0*/  IMAD.SHL.U32 R5, R2.reuse, 0x4, RZ ;  /* 0x0000000402057824 */ /* 0x040fe200078e00ff */
[----:B0-----:R-:W-:Y:S01]  /*06f0*/  @!UP0 ULEA UR6, UR7, UR6, 0x18 ;  /* 0x0000000607068291 */ /* 0x001fe2000f8ec03f */
[----:B------:R-:W-:Y:S01]  /*0700*/  VOTEU.ALL UP0, P0 ;  /* 0x00000000003f7886 */ /* 0x000fe20000000000 */
[----:B------:R-:W-:Y:S02]  /*0710*/  LOP3.LUT P0, RZ, R3, 0x7, RZ, 0xc0, !PT ;  /* 0x0000000703ff7812 */ /* 0x000fe4000780c0ff */
[----:B------:R-:W-:Y:S01]  /*0720*/  LOP3.LUT R152, R2, 0xc, R5, 0x78, !PT ;  /* 0x0000000c02987812 */ /* 0x000fe200078e7805 */
[----:B------:R-:W-:-:S03]  /*0730*/  UIADD3 UR12, -UR12, URZ, URZ ;  /* 0x0000003f0c0c7290 */ /* 0x000fc6000fffe13f */
[C---:B------:R-:W-:Y:S02]  /*0740*/  ISETP.LT.U32.AND P0, PT, R152.reuse, 0x4, !P0 ;  /* 0x000000049800780c */ /* 0x040fe40004701070 */
[----:B------:R-:W-:Y:S01]  /*0750*/  @P3 LEA.HI R0, R152, R152, RZ, 0x1 ;  /* 0x0000009898003211 */ /* 0x000fe200078f08ff */
[----:B------:R-:W0:Y:S02]  /*0760*/  FENCE.VIEW.ASYNC.S ;  /* 0x00000000000073c6 */ /* 0x000e240000000000 */
[----:B0-----:R-:W0:Y:S01]  /*0770*/  @!UP0 SYNCS.EXCH.64 URZ, [UR6+0x50], UR4 ;  /* 0x00005004063f85b2 */ /* 0x001e220008000100 */
[----:B------:R-:W-:Y:S02]  /*0780*/  @P3 SHF.R.S32.HI R0, RZ, 0x1, R0 ;  /* 0x00000001ff003819 */ /* 0x000fe40000011400 */
[----:B-1----:R-:W-:Y:S01]  /*0790*/  ISETP.EQ.U32.AND P2, PT, R4, 0x1, PT ;  /* 0x000000010400780c */ /* 0x002fe20003f42070 */
[----:B------:R1:W0:Y:S01]  /*07a0*/  @!UP1 SYNCS.EXCH.64 URZ, [UR6+0x58], UR4 ;  /* 0x00005804063f95b2 */ /* 0x0002220008000100 */
[----:B------:R-:W-:Y:S01]  /*07b0*/  NOP ;  /* 0x0000000000007918 */ /* 0x000fe20000000000 */
[----:B-1----:R-:W-:-:S06]  /*07c0*/  UIMAD UR4, UR11, UR12, UR10 ;  /* 0x0000000c0b0472a4 */ /* 0x002fcc000f8e020a */
[----:B------:R-:W-:Y:S02]  /*07d0*/  @P3 ISETP.NE.AND P4, PT, R0, UR4, PT ;  /* 0x0000000400003c0c */ /* 0x000fe4000bf85270 */
[----:B------:R-:W-:Y:S02]  /*07e0*/  SEL R0, RZ, 0x1, !P0 ;  /* 0x00000001ff007807 */ /* 0x000fe40004000000 */
[----:B------:R-:W-:-:S04]  /*07f0*/  @P3 SEL R17, RZ, 0x1, P4 ;  /* 0x00000001ff113807 */ /* 0x000fc80002000000 */
[----:B------:R-:W-:Y:S01]  /*0800*/  LOP3.LUT R17, R17, R0, RZ, 0xc0, !PT ;  /* 0x0000000011117212 */ /* 0x000fe200078ec0ff */
[----:B------:R-:W-:Y:S06]  /*0810*/  @!P2 BRA `(.L_x_3) ;  /* 0x000000000008a947 */ /* 0x000fec0003800000 */
[----:B0-234-:R-:W-:Y:S01]  /*0820*/  UCGABAR_ARV ;  /* 0x00000000000079c7 */ /* 0x01dfe20008000000 */
[----:B------:R-:W-:Y:S05]  /*0830*/  BRA `(.L_x_4) ;  /* 0x0000000000047947 */ /* 0x000fea0003800000 */
.L_x_3:
[----:B0-234-:R-:W-:Y:S01]  /*0840*/  NOP ;  /* 0x0000000000007918 */ /* 0x01dfe20000000000 */
.L_x_4:
[----:B------:R-:W-:Y:S01]  /*0850*/  ULDC UR4, c[0x0][0x65c] ;  /* 0x0001970000047ab9 */ /* 0x000fe20000000800 */
[----:B------:R-:W-:Y:S01]  /*0860*/  UMOV UR5, URZ ;  /* 0x0000003f00057c82 */ /* 0x000fe20008000000 */
[----:B------:R-:W-:-:S03]  /*0870*/  UISETP.NE.AND UP0, UPT, UR4, 0x1, UPT ;  /* 0x000000010400788c */ /* 0x000fc6000bf05270 */
[----:B------:R-:W-:Y:S01]  /*0880*/  UMOV UR4, UR13 ;  /* 0x0000000d00047c82 */ /* 0x000fe20008000000 */
[----:B------:R-:W-:Y:S02]  /*0890*/  UP2UR UR38, UPR, URZ, 0x1 ;  /* 0x000000013f267883 */ /* 0x000fe40008000000 */
[----:B------:R-:W-:Y:S02]  /*08a0*/  PLOP3.LUT P0, PT, PT, PT, UP0, 0x80, 0x0 ;  /* 0x000000000000781c */ /* 0x000fe40003f0f008 */
[----:B------:R-:W-:Y:S02]  /*08b0*/  PLOP3.LUT P3, PT, PT, PT, UP0, 0x80, 0x0 ;  /* 0x000000000000781c */ /* 0x000fe40003f6f008 */
[----:B------:R-:W-:Y:S01]  /*08c0*/  PLOP3.LUT P5, PT, PT, PT, UP0, 0x80, 0x0 ;  /* 0x000000000000781c */ /* 0x000fe20003faf008 */
[----:B------:R-:W-:Y:S01]  /*08d0*/  @UP0 ULDC UR14, c[0x0][0x10] ;  /* 0x00000400000e0ab9 */ /* 0x000fe20000000800 */
[----:B------:R-:W-:Y:S01]  /*08e0*/  @UP0 UMOV UR6, UR10 ;  /* 0x0000000a00060c82 */ /* 0x000fe20008000000 */
[----:B------:R-:W-:Y:S01]  /*08f0*/  @UP0 UMOV UR7, URZ ;  /* 0x0000003f00070c82 */ /* 0x000fe20008000000 */
[----:B------:R-:W-:Y:S01]  /*0900*/  PLOP3.LUT P4, PT, PT, PT, UP0, 0x80, 0x0 ;  /* 0x000000000000781c */ /* 0x000fe20003f8f008 */
[----:B------:R-:W-:-:S03]  /*0910*/  @UP0 UIMAD.WIDE.U32 UR14, UR13, UR14, UR6 ;  /* 0x0000000e0d0e02a5 */ /* 0x000fc6000f8e0006 */
[----:B------:R-:W-:Y:S01]  /*0920*/  @!UP0 ULDC UR7, c[0x0][0xc] ;  /* 0x0000030000078ab9 */ /* 0x000fe20000000800 */
[----:B------:R-:W-:Y:S01]  /*0930*/  @UP0 UMOV UR6, URZ ;  /* 0x0000003f00060c82 */ /* 0x000fe20008000000 */
[----:B------:R-:W-:Y:S01]  /*0940*/  @!UP0 UIMAD.WIDE.U32 UR4, UR10, UR7, UR4 ;  /* 0x000000070a0482a5 */ /* 0x000fe2000f8e0004 */
[----:B------:R-:W-:Y:S01]  /*0950*/  MOV R2, UR14 ;  /* 0x0000000e00027c02 */ /* 0x000fe20008000f00 */
[----:B------:R-:W-:Y:S02]  /*0960*/  @UP0 UIADD3 UR6, UR15, UR6, URZ ;  /* 0x000000060f060290 */ /* 0x000fe4000fffe03f */
[----:B------:R-:W-:Y:S02]  /*0970*/  IMAD.U32 R3, RZ, RZ, UR15 ;  /* 0x0000000fff037e24 */ /* 0x000fe4000f8e00ff */
[----:B------:R-:W-:Y:S01]  /*0980*/  IMAD.U32 R5, RZ, RZ, UR5 ;  /* 0x00000005ff057e24 */ /* 0x000fe2000f8e00ff */
[----:B------:R-:W-:Y:S01]  /*0990*/  MOV R4, UR4 ;  /* 0x0000000400047c02 */ /* 0x000fe20008000f00 */
[----:B------:R-:W-:Y:S01]  /*09a0*/  @P0 IMAD.MOV.U32 R7, RZ, RZ, R2 ;  /* 0x000000ffff070224 */ /* 0x000fe200078e0002 */
[----:B------:R-:W-:Y:S01]  /*09b0*/  @P3 MOV R6, UR6 ;  /* 0x0000000600063c02 */ /* 0x000fe20008000f00 */
[----:B------:R-:W-:Y:S01]  /*09c0*/  IMAD.U32 R2, RZ, RZ, UR4 ;  /* 0x00000004ff027e24 */ /* 0x000fe2000f8e00ff */
[----:B------:R-:W-:Y:S01]  /*09d0*/  @!P5 MOV R6, R5 ;  /* 0x000000050006d202 */ /* 0x000fe20000000f00 */
[----:B------:R-:W-:-:S02]  /*09e0*/  IMAD.U32 R3, RZ, RZ, UR5 ;  /* 0x00000005ff037e24 */ /* 0x000fc4000f8e00ff */
[----:B------:R-:W-:Y:S02]  /*09f0*/  @!P4 IMAD.MOV.U32 R7, RZ, RZ, R2 ;  /* 0x000000ffff07c224 */ /* 0x000fe400078e0002 */
[----:B------:R0:W-:Y:S04]  /*0a00*/  STL [R1+0x200], R6 ;  /* 0x0002000601007387 */ /* 0x0001e80000100800 */
[----:B------:R0:W-:Y:S01]  /*0a10*/  STL [R1+0x204], R7 ;  /* 0x0002040701007387 */ /* 0x0001e20000100800 */
[----:B------:R-:W-:Y:S05]  /*0a20*/  @!P2 BRA `(.L_x_5) ;  /* 0x00000000000ca947 */ /* 0x000fea0003800000 */
[----:B------:R-:W-:Y:S01]  /*0a30*/  UCGABAR_WAIT ;  /* 0x0000000000007dc7 */ /* 0x000fe20008000000 */
[----:B------:R-:W-:Y:S01]  /*0a40*/  CCTL.IVALL ;  /* 0x00000000ff00798f */ /* 0x000fe20002000000 */
[----:B------:R-:W-:Y:S05]  /*0a50*/  BRA `(.L_x_6) ;  /* 0x0000000000047947 */ /* 0x000fea0003800000 */
.L_x_5:
[----:B------:R-:W-:Y:S06]  /*0a60*/  BAR.SYNC.DEFER_BLOCKING 0x0 ;  /* 0x0000000000007b1d */ /* 0x000fec0000010000 */
.L_x_6:
[----:B------:R-:W-:Y:S05]  /*0a70*/  @!P1 BRA `(.L_x_7) ;  /* 0x0000030c00a89947 */ /* 0x000fea0003800000 */
[----:B------:R-:W-:-:S06]  /*0a80*/  UISETP.GT.U32.AND UP0, UPT, UR16, 0x1, UPT ;  /* 0x000000011000788c */ /* 0x000fcc000bf04070 */
[----:B------:R-:W-:-:S13]  /*0a90*/  PLOP3.LUT P0, PT, PT, PT, UP0, 0x80, 0x0 ;  /* 0x000000000000781c */ /* 0x000fda0003f0f008 */
[----:B------:R-:W-:Y:S05]  /*0aa0*/  @P0 EXIT ;  /* 0x000000000000094d */ /* 0x000fea0003800000 */
[----:B------:R-:W-:Y:S01]  /*0ab0*/  ULDC.64 UR4, c[0x0][0x650] ;  /* 0x0001940000047ab9 */ /* 0x000fe20000000a00 */
[----:B------:R-:W-:Y:S01]  /*0ac0*/  UMOV UR40, 0xffffffff ;  /* 0xffffffff00287882 */ /* 0x000fe20000000000 */
[----:B------:R-:W-:Y:S01]  /*0ad0*/  ISETP.GE.U32.AND P0, PT, R7, UR4, PT ;  /* 0x0000000407007c0c */ /* 0x000fe2000bf06070 */
[----:B------:R-:W-:Y:S01]  /*0ae0*/  UMOV UR41, 0xffffffff ;  /* 0xffffffff00297882 */ /* 0x000fe20000000000 */
[----:B------:R-:W-:Y:S01]  /*0af0*/  UMOV UR42, 0xffffffff ;  /* 0xffffffff002a7882 */ /* 0x000fe20000000000 */
[----:B------:R-:W-:Y:S02]  /*0b00*/  PRMT R0, RZ, 0x7610, R0 ;  /* 0x00007610ff007816 */ /* 0x000fe40000000000 */
[----:B------:R-:W-:-:S13]  /*0b10*/  ISETP.GE.U32.AND.EX P0, PT, R6, UR5, PT, P0 ;  /* 0x0000000506007c0c */ /* 0x000fda000bf06100 */
[----:B------:R-:W-:Y:S05]  /*0b20*/  @P0 BRA `(.L_x_8) ;  /* 0x0000000400480947 */ /* 0x000fea0003800000 */
[----:B------:R-:W-:Y:S01]  /*0b30*/  ULDC.64 UR16, c[0x0][0x628] ;  /* 0x00018a0000107ab9 */ /* 0x000fe20000000a00 */
[C---:B------:R-:W-:Y:S01]  /*0b40*/  R2UR UR19, R7.reuse ;  /* 0x00000000071372ca */ /* 0x040fe200000e0000 */
[----:B------:R-:W-:Y:S01]  /*0b50*/  ULDC UR18, c[0x0][0x630] ;  /* 0x00018c0000127ab9 */ /* 0x000fe20000000800 */
[----:B------:R-:W-:Y:S02]  /*0b60*/  ISETP.NE.U32.AND P0, PT, RZ, UR16, PT ;  /* 0x00000010ff007c0c */ /* 0x000fe4000bf05070 */
[----:B------:R-:W-:Y:S02]  /*0b70*/  R2UR UR4, R7 ;  /* 0x00000000070472ca */ /* 0x000fe400000e0000 */
[----:B------:R-:W-:Y:S02]  /*0b80*/  ISETP.NE.AND.EX P0, PT, RZ, UR17, PT, P0 ;  /* 0x00000011ff007c0c */ /* 0x000fe4000bf05300 */
[----:B------:R-:W-:-:S11]  /*0b90*/  R2UR UR5, R6 ;  /* 0x00000000060572ca */ /* 0x000fd600000e0000 */
[----:B------:R-:W-:Y:S05]  /*0ba0*/  @!P0 BRA `(.L_x_9) ;  /* 0x0000000000308947 */ /* 0x000fea0003800000 */
[----:B------:R-:W-:Y:S01]  /*0bb0*/  R2UR UR4, R7 ;  /* 0x00000000070472ca */ /* 0x000fe200000e0000 */
[----:B------:R-:W-:Y:S01]  /*0bc0*/  ULDC UR9, c[0x0][0x634] ;  /* 0x00018d0000097ab9 */ /* 0x000fe20000000800 */
[----:B------:R-:W-:-:S11]  /*0bd0*/  R2UR UR13, R6 ;  /* 0x00000000060d72ca */ /* 0x000fd600000e0000 */
[----:B------:R-:W-:-:S04]  /*0be0*/  UIADD3 UR9, UP0, UR4, UR9, URZ ;  /* 0x0000000904097290 */ /* 0x000fc8000ff1e03f */
[----:B------:R-:W-:-:S04]  /*0bf0*/  UIADD3.X UR13, URZ, UR13, URZ, UP0, !UPT ;  /* 0x0000000d3f0d7290 */ /* 0x000fc800087fe43f */
[----:B------:R-:W-:-:S04]  /*0c00*/  UIMAD.WIDE.U32 UR4, UR13, UR16, URZ ;  /* 0x000000100d0472a5 */ /* 0x000fc8000f8e003f */
[----:B------:R-:W-:Y:S02]  /*0c10*/  UIMAD.WIDE.U32 UR6, UP0, UR9, UR17, UR4 ;  /* 0x00000011090672a5 */ /* 0x000fe4000f800004 */
[----:B------:R-:W-:Y:S02]  /*0c20*/  UIMAD.WIDE.U32 UR4, UR9, UR16, URZ ;  /* 0x00000010090472a5 */ /* 0x000fe4000f8e003f */
[----:B------:R-:W-:Y:S02]  /*0c30*/  UIADD3.X UR15, URZ, URZ, URZ, UP0, !UPT ;  /* 0x0000003f3f0f7290 */ /* 0x000fe400087fe43f */
[----:B------:R-:W-:Y:S01]  /*0c40*/  UIADD3 URZ, UP0, UR5, UR6, URZ ;  /* 0x00000006053f7290 */ /* 0x000fe2000ff1e03f */
[----:B------:R-:W-:-:S03]  /*0c50*/  UMOV UR14, UR7 ;  /* 0x00000007000e7c82 */ /* 0x000fc60008000000 */
[----:B------:R-:W-:-:S12]  /*0c60*/  UIMAD.WIDE.U32.X UR4, UR13, UR17, UR14, UP0 ;  /* 0x000000110d0472a5 */ /* 0x000fd800080e040e */
.L_x_9:
[----:B------:R-:W-:Y:S01]  /*0c70*/  USHF.R.U64 UR42, UR4, UR18, UR5 ;  /* 0x00000012042a7299 */ /* 0x000fe20008001205 */
[----:B------:R-:W-:Y:S01]  /*0c80*/  R2UR UR7, R6 ;  /* 0x00000000060772ca */ /* 0x000fe200000e0000 */
[----:B------:R-:W-:Y:S02]  /*0c90*/  USHF.R.U32.HI UR4, URZ, UR18, UR5 ;  /* 0x000000123f047299 */ /* 0x000fe40008011605 */
[----:B------:R-:W-:Y:S01]  /*0ca0*/  UIADD3 UR5, UP0, URZ, -UR42, URZ ;  /* 0x8000002a3f057290 */ /* 0x000fe2000ff1e03f */
[----:B------:R-:W-:Y:S01]  /*0cb0*/  ULDC.64 UR14, c[0x0][0x620] ;  /* 0x00018800000e7ab9 */ /* 0x000fe20000000a00 */
[----:B------:R-:W-:Y:S02]  /*0cc0*/  UMOV UR6, UR19 ;  /* 0x0000001300067c82 */ /* 0x000fe40008000000 */
[----:B------:R-:W-:Y:S01]  /*0cd0*/  UIADD3.X UR4, URZ, ~UR4, URZ, UP0, !UPT ;  /* 0x800000043f047290 */ /* 0x000fe200087fe43f */
[----:B------:R-:W-:Y:S01]  /*0ce0*/  ULDC UR9, c[0x0][0x618] ;  /* 0x0001860000097ab9 */ /* 0x000fe20000000800 */
[----:B------:R-:W-:-:S02]  /*0cf0*/  UIMAD UR12, UR11, UR12, UR10 ;  /* 0x0000000c0b0c72a4 */ /* 0x000fc4000f8e020a */
[----:B------:R-:W-:Y:S02]  /*0d00*/  UIMAD UR4, UR4, UR14, URZ ;  /* 0x0000000e040472a4 */ /* 0x000fe4000f8e023f */
[----:B------:R-:W-:Y:S02]  /*0d10*/  UIMAD.WIDE.U32 UR6, UR5, UR14, UR6 ;  /* 0x0000000e050672a5 */ /* 0x000fe4000f8e0006 */
[----:B------:R-:W-:Y:S01]  /*0d20*/  UIMAD UR4, UR5, UR15, UR4 ;  /* 0x0000000f050472a4 */ /* 0x000fe2000f8e0204 */
[----:B------:R-:W-:Y:S01]  /*0d30*/  ULDC UR10, c[0x0][0x608] ;  /* 0x00018200000a7ab9 */ /* 0x000fe20000000800 */
[----:B------:R-:W-:Y:S02]  /*0d40*/  ULDC UR18, c[0x0][0x658] ;  /* 0x0001960000127ab9 */ /* 0x000fe40000000800 */
[----:B------:R-:W-:Y:S01]  /*0d50*/  UIADD3 UR7, UR7, UR4, URZ ;  /* 0x0000000407077290 */ /* 0x000fe2000fffe03f */
[----:B------:R-:W-:Y:S02]  /*0d60*/  UMOV UR11, 0xffffffff ;  /* 0xffffffff000b7882 */ /* 0x000fe40000000000 */
[----:B------:R-:W-:Y:S01]  /*0d70*/  ULDC.64 UR4, c[0x0][0x640] ;  /* 0x0001900000047ab9 */ /* 0x000fe20000000a00 */
[----:B------:R-:W-:Y:S01]  /*0d80*/  USHF.R.U64 UR16, UR6, UR9, UR7 ;  /* 0x0000000906107299 */ /* 0x000fe20008001207 */
[----:B------:R-:W-:Y:S01]  /*0d90*/  ISETP.NE.U32.AND P0, PT, RZ, UR4, PT ;  /* 0x00000004ff007c0c */ /* 0x000fe2000bf05070 */
[----:B------:R-:W-:-:S02]  /*0da0*/  USHF.R.U32.HI UR7, URZ, UR9, UR7 ;  /* 0x000000093f077299 */ /* 0x000fc40008011607 */
[----:B------:R-:W-:Y:S01]  /*0db0*/  USHF.L.U32 UR6, UR11, UR18, URZ ;  /* 0x000000120b067299 */ /* 0x000fe2000800063f */
[----:B------:R-:W-:Y:S01]  /*0dc0*/  ISETP.NE.AND.EX P0, PT, RZ, UR5, PT, P0 ;  /* 0x00000005ff007c0c */ /* 0x000fe2000bf05300 */
[----:B------:R-:W-:Y:S02]  /*0dd0*/  USHF.R.U64 UR22, UR16, UR10, UR7 ;  /* 0x0000000a10167299 */ /* 0x000fe40008001207 */
[----:B------:R-:W-:Y:S02]  /*0de0*/  USHF.R.U32.HI UR7, URZ, UR10, UR7 ;  /* 0x0000000a3f077299 */ /* 0x000fe40008011607 */
[----:B------:R-:W-:Y:S02]  /*0df0*/  UISETP.NE.AND UP1, UPT, UR38, URZ, UPT ;  /* 0x0000003f2600728c */ /* 0x000fe4000bf25270 */
[----:B------:R-:W-:Y:S01]  /*0e00*/  USHF.R.U64 UR23, UR22, UR18, UR7 ;  /* 0x0000001216177299 */ /* 0x000fe20008001207 */
[----:B------:R-:W-:Y:S01]  /*0e10*/  ULDC UR17, c[0x0][0x600] ;  /* 0x0001800000117ab9 */ /* 0x000fe20000000800 */
[----:B------:R-:W-:-:S02]  /*0e20*/  ULOP3.LUT UR13, URZ, UR6, URZ, 0x33, !UPT ;  /* 0x000000063f0d7292 */ /* 0x000fc4000f8e333f */
[----:B------:R-:W-:Y:S02]  /*0e30*/  UIADD3 UR15, UR17, -0x1, URZ ;  /* 0xffffffff110f7890 */ /* 0x000fe4000fffe03f */
[----:B------:R-:W-:Y:S02]  /*0e40*/  USEL UR12, UR8, UR12, !UP1 ;  /* 0x0000000c080c7287 */ /* 0x000fe4000c800000 */
[----:B------:R-:W-:Y:S01]  /*0e50*/  USHF.R.U32.HI UR7, URZ, UR18, UR7 ;  /* 0x000000123f077299 */ /* 0x000fe20008011607 */
[----:B------:R-:W-:Y:S01]  /*0e60*/  ULDC UR19, c[0x0][0x648] ;  /* 0x0001920000137ab9 */ /* 0x000fe20000000800 */
[----:B------:R-:W-:Y:S01]  /*0e70*/  ULDC UR20, c[0x0][0x638] ;  /* 0x00018e0000147ab9 */ /* 0x000fe20000000800 */
[----:B------:R-:W-:Y:S01]  /*0e80*/  UMOV UR21, 0x1 ;  /* 0x0000000100157882 */ /* 0x000fe20000000000 */
[----:B------:R-:W-:Y:S01]  /*0e90*/  UMOV UR6, UR23 ;  /* 0x0000001700067c82 */ /* 0x000fe20008000000 */
[----:B------:R-:W-:Y:S07]  /*0ea0*/  @!P0 BRA `(.L_x_10) ;  /* 0x0000000000308947 */ /* 0x000fee0003800000 */
[----:B------:R-:W-:Y:S02]  /*0eb0*/  ULDC UR10, c[0x0][0x64c] ;  /* 0x00019300000a7ab9 */ /* 0x000fe40000000800 */
        /* <DEDUP_REMOVED lines=8> */
[----:B------:R-:W-:-:S07]  /*0f40*/  UIMAD.WIDE.U32.X UR4, UR14, UR5, UR10, UP0 ;  /* 0x000000050e0472a5 */ /* 0x000fce00080e040a */
[----:B------:R-:W-:Y:S01]  /*0f50*/  UMOV UR6, UR4 ;  /* 0x0000000400067c82 */ /* 0x000fe20008000000 */
[----:B------:R-:W-:-:S05]  /*0f60*/  UMOV UR7, UR5 ;  /* 0x0000000500077c82 */ /* 0x000fca0008000000 */
.L_x_10:
[----:B------:R-:W-:Y:S01]  /*0f70*/  USHF.R.U64 UR5, UR6, UR19, UR7 ;  /* 0x0000001306057299 */ /* 0x000fe20008001207 */
[----:B------:R-:W-:Y:S01]  /*0f80*/  IMAD.MOV.U32 R0, RZ, RZ, 0x1 ;  /* 0x00000001ff007424 */ /* 0x000fe200078e00ff */
[----:B------:R-:W-:Y:S02]  /*0f90*/  USHF.L.U32 UR4, UR21, UR18, URZ ;  /* 0x0000001215047299 */ /* 0x000fe4000800063f */
[----:B------:R-:W-:Y:S02]  /*0fa0*/  ULOP3.LUT UR13, UR22, UR13, URZ, 0xc0, !UPT ;  /* 0x0000000d160d7292 */ /* 0x000fe4000f8ec03f */
[----:B------:R-:W-:Y:S02]  /*0fb0*/  UIADD3 UR6, -UR5, URZ, URZ ;  /* 0x0000003f05067290 */ /* 0x000fe4000fffe13f */
[----:B------:R-:W-:Y:S02]  /*0fc0*/  UIMAD UR13, UR4, UR5, UR13 ;  /* 0x00000005040d72a4 */ /* 0x000fe4000f8e020d */
[----:B------:R-:W-:-:S02]  /*0fd0*/  ULOP3.LUT UR15, UR16, UR15, URZ, 0xc0, !UPT ;  /* 0x0000000f100f7292 */ /* 0x000fc4000f8ec03f */
[----:B------:R-:W-:Y:S01]  /*0fe0*/  UIMAD UR4, UR6, UR20, UR23 ;  /* 0x00000014060472a4 */ /* 0x000fe2000f8e0217 */
[----:B------:R-:W-:Y:S01]  /*0ff0*/  ULDC UR5, c[0x0][0x610] ;  /* 0x0001840000057ab9 */ /* 0x000fe20000000800 */
[----:B------:R-:W-:Y:S02]  /*1000*/  UISETP.NE.AND UP0, UPT, UR38, URZ, UPT ;  /* 0x0000003f2600728c */ /* 0x000fe4000bf05270 */
[----:B------:R-:W-:Y:S02]  /*1010*/  UIMAD UR12, UR13, UR5, UR12 ;  /* 0x000000050d0c72a4 */ /* 0x000fe4000f8e020c */
[----:B------:R-:W-:-:S04]  /*1020*/  UIMAD UR4, UR4, UR17, UR15 ;  /* 0x00000011040472a4 */ /* 0x000fc8000f8e020f */
[----:B------:R-:W-:Y:S02]  /*1030*/  USEL UR41, UR4, UR12, !UP0 ;  /* 0x0000000c04297287 */ /* 0x000fe4000c000000 */
[----:B------:R-:W-:-:S12]  /*1040*/  USEL UR40, UR12, UR4, !UP0 ;  /* 0x000000040c287287 */ /* 0x000fd8000c000000 */
.L_x_8:
[----:B------:R-:W-:-:S08]  /*1050*/  NOP ;  /* 0x0000000000007918 */ /* 0x000fd00000000000 */
[----:B------:R-:W1:Y:S02]  /*1060*/  USETMAXREG.TRY_ALLOC.CTAPOOL UP0, 0xf0 ;  /* 0x000000f0000079c8 */ /* 0x000e640008000600 */
[----:B-1----:R-:W-:-:S13]  /*1070*/  PLOP3.LUT P0, PT, PT, PT, UP0, 0x80, 0x0 ;  /* 0x000000000000781c */ /* 0x002fda0003f0f008 */
[----:B------:R-:W-:Y:S05]  /*1080*/  @!P0 BRA `(.L_x_8) ;  /* 0xfffffffc00f08947 */ /* 0x000fea000383ffff */
[----:B------:R-:W-:Y:S01]  /*1090*/  ULDC.64 UR4, c[0x0][0x598] ;  /* 0x0001660000047ab9 */ /* 0x000fe20000000a00 */
[----:B------:R-:W-:Y:S01]  /*10a0*/  ULDC.64 UR44, c[0x0][0x208] ;  /* 0x00008200002c7ab9 */ /* 0x000fe20000000a00 */
[----:B------:R-:W-:-:S04]  /*10b0*/  ISETP.NE.U32.AND P0, PT, RZ, UR4, PT ;  /* 0x00000004ff007c0c */ /* 0x000fc8000bf05070 */
[----:B------:R-:W-:-:S13]  /*10c0*/  ISETP.NE.AND.EX P0, PT, RZ, UR5, PT, P0 ;  /* 0x00000005ff007c0c */ /* 0x000fda000bf05300 */
[----:B------:R-:W-:Y:S05]  /*10d0*/  @!P0 BRA `(.L_x_11) ;  /* 0x00000000001c8947 */ /* 0x000fea0003800000 */
[----:B------:R-:W1:Y:S02]  /*10e0*/  LDC.64 R2, c[0x0][0x598] ;  /* 0x00016600ff027b82 */ /* 0x000e640000000a00 */
[----:B-1----:R-:W2:Y:S02]  /*10f0*/  LDG.E.64 R2, desc[UR44][R2.64] ;  /* 0x0000002c02027981 */ /* 0x002ea4000c1e1b00 */
[----:B--2---:R-:W-:-:S04]  /*1100*/  ISETP.NE.U32.AND P0, PT, R2, RZ, PT ;  /* 0x000000ff0200720c */ /* 0x004fc80003f05070 */
[----:B------:R-:W-:-:S13]  /*1110*/  ISETP.NE.AND.EX P0, PT, R3, RZ, PT, P0 ;  /* 0x000000ff0300720c */ /* 0x000fda0003f05300 */
[----:B------:R-:W-:Y:S05]  /*1120*/  @!P0 BRA `(.L_x_11) ;  /* 0x0000000000088947 */ /* 0x000fea0003800000 */
[----:B------:R1:W5:Y:S01]  /*1130*/  LD.E R2, desc[UR44][R2.64] ;  /* 0x0000002c02027980 */ /* 0x000362000c101900 */
[----:B------:R-:W-:Y:S05]  /*1140*/  BRA `(.L_x_12) ;  /* 0x0000000000247947 */ /* 0x000fea0003800000 */
.L_x_11:
[----:B------:R-:W-:Y:S02]  /*1150*/  ULDC.64 UR4, c[0x0][0x588] ;  /* 0x0001620000047ab9 */ /* 0x000fe40000000a00 */
[----:B------:R-:W-:-:S04]  /*1160*/  ISETP.NE.U32.AND P0, PT, RZ, UR4, PT ;  /* 0x00000004ff007c0c */ /* 0x000fc8000bf05070 */
[----:B------:R-:W-:-:S13]  /*1170*/  ISETP.NE.AND.EX P0, PT, RZ, UR5, PT, P0 ;  /* 0x00000005ff007c0c */ /* 0x000fda000bf05300 */
[----:B------:R-:W-:Y:S05]  /*1180*/  @!P0 BRA `(.L_x_13) ;  /* 0x00000000000c8947 */ /* 0x000fea0003800000 */
[----:B------:R-:W1:Y:S02]  /*1190*/  LDC.64 R2, c[0x0][0x588] ;  /* 0x00016200ff027b82 */ /* 0x000e640000000a00 */
[----:B-1----:R2:W5:Y:S01]  /*11a0*/  LDG.E R2, desc[UR44][R2.64] ;  /* 0x0000002c02027981 */ /* 0x002562000c1e1900 */
[----:B------:R-:W-:Y:S05]  /*11b0*/  BRA `(.L_x_12) ;  /* 0x0000000000087947 */ /* 0x000fea0003800000 */
.L_x_13:
[----:B------:R-:W-:Y:S02]  /*11c0*/  ULDC UR4, c[0x0][0x580] ;  /* 0x0001600000047ab9 */ /* 0x000fe40000000800 */
[----:B------:R-:W-:-:S07]  /*11d0*/  IMAD.U32 R2, RZ, RZ, UR4 ;  /* 0x00000004ff027e24 */ /* 0x000fce000f8e00ff */
.L_x_12:
[----:B------:R-:W-:Y:S02]  /*11e0*/  ULDC.64 UR4, c[0x0][0x5a0] ;  /* 0x0001680000047ab9 */ /* 0x000fe40000000a00 */
[----:B------:R-:W-:-:S04]  /*11f0*/  ISETP.NE.U32.AND P0, PT, RZ, UR4, PT ;  /* 0x00000004ff007c0c */ /* 0x000fc8000bf05070 */
[----:B------:R-:W-:-:S13]  /*1200*/  ISETP.NE.AND.EX P0, PT, RZ, UR5, PT, P0 ;  /* 0x00000005ff007c0c */ /* 0x000fda000bf05300 */
[----:B------:R-:W-:Y:S05]  /*1210*/  @!P0 BRA `(.L_x_14) ;  /* 0x00000000001c8947 */ /* 0x000fea0003800000 */
[----:B------:R-:W3:Y:S02]  /*1220*/  LDC.64 R4, c[0x0][0x5a0] ;  /* 0x00016800ff047b82 */ /* 0x000ee40000000a00 */
[----:B---3--:R-:W3:Y:S02]  /*1230*/  LDG.E.64 R4, desc[UR44][R4.64] ;  /* 0x0000002c04047981 */ /* 0x008ee4000c1e1b00 */
[----:B---3--:R-:W-:-:S04]  /*1240*/  ISETP.NE.U32.AND P0, PT, R4, RZ, PT ;  /* 0x000000ff0400720c */ /* 0x008fc80003f05070 */
[----:B------:R-:W-:-:S13]  /*1250*/  ISETP.NE.AND.EX P0, PT, R5, RZ, PT, P0 ;  /* 0x000000ff0500720c */ /* 0x000fda0003f05300 */
[----:B------:R-:W-:Y:S05]  /*1260*/  @!P0 BRA `(.L_x_14) ;  /* 0x0000000000088947 */ /* 0x000fea0003800000 */
[----:B------:R3:W5:Y:S01]  /*1270*/  LD.E R16, desc[UR44][R4.64] ;  /* 0x0000002c04107980 */ /* 0x000762000c101900 */
[----:B------:R-:W-:Y:S05]  /*1280*/  BRA `(.L_x_15) ;  /* 0x0000000000247947 */ /* 0x000fea0003800000 */
.L_x_14:
[----:B------:R-:W-:Y:S02]  /*1290*/  ULDC.64 UR4, c[0x0][0x590] ;  /* 0x0001640000047ab9 */ /* 0x000fe40000000a00 */
[----:B------:R-:W-:-:S04]  /*12a0*/  ISETP.NE.U32.AND P0, PT, RZ, UR4, PT ;  /* 0x00000004ff007c0c */ /* 0x000fc8000bf05070 */
[----:B------:R-:W-:-:S13]  /*12b0*/  ISETP.NE.AND.EX P0, PT, RZ, UR5, PT, P0 ;  /* 0x00000005ff007c0c */ /* 0x000fda000bf05300 */
[----:B------:R-:W-:Y:S05]  /*12c0*/  @!P0 BRA `(.L_x_16) ;  /* 0x00000000000c8947 */ /* 0x000fea0003800000 */
[----:B------:R-:W3:Y:S02]  /*12d0*/  LDC.64 R4, c[0x0][0x590] ;  /* 0x00016400ff047b82 */ /* 0x000ee40000000a00 */
[----:B---3--:R4:W5:Y:S01]  /*12e0*/  LDG.E R16, desc[UR44][R4.64] ;  /* 0x0000002c04107981 */ /* 0x008962000c1e1900 */
[----:B------:R-:W-:Y:S05]  /*12f0*/  BRA `(.L_x_15) ;  /* 0x0000000000087947 */ /* 0x000fea0003800000 */
.L_x_16:
[----:B------:R-:W-:Y:S02]  /*1300*/  ULDC UR4, c[0x0][0x584] ;  /* 0x0001610000047ab9 */ /* 0x000fe40000000800 */
[----:B------:R-:W-:-:S07]  /*1310*/  MOV R16, UR4 ;  /* 0x0000000400107c02 */ /* 0x000fce0008000f00 */
.L_x_15:
[----:B------:R-:W-:-:S13]  /*1320*/  LOP3.LUT P0, RZ, R0, 0xff, RZ, 0xc0, !PT ;  /* 0x000000ff00ff7812 */ /* 0x000fda000780c0ff */
[----:B------:R-:W-:Y:S05]  /*1330*/  @!P0 EXIT ;  /* 0x000000000000894d */ /* 0x000fea0003800000 */
[----:B------:R-:W-:Y:S01]  /*1340*/  ULDC UR4, c[0x0][0x28c] ;  /* 0x0000a30000047ab9 */ /* 0x000fe20000000800 */
[----:B------:R-:W-:Y:S01]  /*1350*/  UMOV UR36, URZ ;  /* 0x0000003f00247c82 */ /* 0x000fe20008000000 */
[----:B------:R-:W-:Y:S01]  /*1360*/  UIADD3 UR4, UR4, 0x7f, URZ ;  /* 0x0000007f04047890 */ /* 0x000fe2000fffe03f */
[----:B------:R-:W-:-:S03]  /*1370*/  UMOV UR39, URZ ;  /* 0x0000003f00277c82 */ /* 0x000fc60008000000 */
[----:B------:R-:W-:-:S04]  /*1380*/  USHF.R.S32.HI UR5, URZ, 0x1f, UR4 ;  /* 0x0000001f3f057899 */ /* 0x000fc80008011404 */
[----:B------:R-:W-:-:S04]  /*1390*/  ULEA.HI UR5, UR5, UR4, URZ, 0x7 ;  /* 0x0000000405057291 */ /* 0x000fc8000f8f383f */
[----:B------:R-:W-:-:S12]  /*13a0*/  USHF.R.S32.HI UR43, URZ, 0x7, UR5 ;  /* 0x000000073f2b7899 */ /* 0x000fd80008011405 */
.L_x_544:
[----:B------:R-:W0:Y:S01]  /*13b0*/  S2R R0, SR_TID.X ;  /* 0x0000000000007919 */ /* 0x000e220000002100 */
[----:B-1----:R-:W1:Y:S01]  /*13c0*/  S2UR UR7, SR_CgaCtaId ;  /* 0x00000000000779c3 */ /* 0x002e620000008800 */
[----:B------:R-:W-:Y:S02]  /*13d0*/  UMOV UR6, 0x400 ;  /* 0x0000040000067882 */ /* 0x000fe40000000000 */
[----:B-1----:R-:W-:Y:S01]  /*13e0*/  ULEA UR6, UR7, UR6, 0x18 ;  /* 0x0000000607067291 */ /* 0x002fe2000f8ec03f */
[----:B0-----:R-:W-:-:S04]  /*13f0*/  LOP3.LUT R0, R0, 0x80, RZ, 0xc0, !PT ;  /* 0x0000008000007812 */ /* 0x001fc800078ec0ff */
[----:B------:R-:W-:-:S06]  /*1400*/  SHF.R.U32.HI R0, RZ, 0x7, R0 ;  /* 0x00000007ff007819 */ /* 0x000fcc0000011600 */
[----:B------:R-:W0:Y:S02]  /*1410*/  SHFL.IDX PT, R0, R0, RZ, 0x1f ;  /* 0x00001fff00007589 */ /* 0x000e2400000e0000 */
[----:B0-----:R-:W-:-:S13]  /*1420*/  R2UR UR4, R0 ;  /* 0x00000000000472ca */ /* 0x001fda00000e0000 */
[----:B------:R-:W-:-:S04]  /*1430*/  ULEA.HI UR5, UR4, UR4, URZ, 0x1 ;  /* 0x0000000404057291 */ /* 0x000fc8000f8f083f */
[----:B------:R-:W-:-:S04]  /*1440*/  ULOP3.LUT UR5, UR5, 0x7fffe, URZ, 0xc0, !UPT ;  /* 0x0007fffe05057892 */ /* 0x000fc8000f8ec03f */
[----:B------:R-:W-:-:S03]  /*1450*/  UIADD3 UR5, UR4, -UR5, URZ ;  /* 0x8000000504057290 */ /* 0x000fc6000fffe03f */
[----:B------:R-:W-:Y:S01]  /*1460*/  ULDC UR4, c[0x0][0x28c] ;  /* 0x0000a30000047ab9 */ /* 0x000fe20000000800 */
[----:B------:R-:W-:Y:S01]  /*1470*/  ULEA UR5, UR5, UR6, 0xd ;  /* 0x0000000605057291 */ /* 0x000fe2000f8e683f */
[----:B------:R-:W-:-:S03]  /*1480*/  ISETP.LT.AND P0, PT, RZ, UR4, PT ;  /* 0x00000004ff007c0c */ /* 0x000fc6000bf01270 */
[----:B------:R-:W-:-:S04]  /*1490*/  UIADD3 UR5, UR5, 0x100, URZ ;  /* 0x0000010005057890 */ /* 0x000fc8000fffe03f */
[----:B------:R-:W-:-:S04]  /*14a0*/  USHF.R.U32.HI UR5, URZ, 0x4, UR5 ;  /* 0x000000043f057899 */ /* 0x000fc80008011605 */
[----:B------:R-:W-:Y:S02]  /*14b0*/  ULOP3.LUT UR46, UR5, 0x3fff, URZ, 0xc0, !UPT ;  /* 0x00003fff052e7892 */ /* 0x000fe4000f8ec03f */
[----:B--23-5:R-:W-:Y:S10]  /*14c0*/  @P0 BRA `(.L_x_17) ;  /* 0x0000000000400947 */ /* 0x02cff40003800000 */
[----:B------:R-:W-:Y:S01]  /*14d0*/  MOV R0, 0x0 ;  /* 0x0000000000007802 */ /* 0x000fe20000000f00 */
[----:B------:R-:W-:Y:S01]  /*14e0*/  ULDC.64 UR4, c[0x4][0x68] ;  /* 0x01001a0000047ab9 */ /* 0x000fe20000000a00 */
[----:B------:R-:W-:Y:S01]  /*14f0*/  ULDC.64 UR6, c[0x4][0x8] ;  /* 0x0100020000067ab9 */ /* 0x000fe20000000a00 */
[----:B---34-:R-:W-:Y:S01]  /*1500*/  IMAD.U32 R4, RZ, RZ, UR4 ;  /* 0x00000004ff047e24 */ /* 0x018fe2000f8e00ff */
[----:B------:R0:W1:Y:S01]  /*1510*/  LDC.64 R14, c[0x4][R0] ;  /* 0x01000000000e7b82 */ /* 0x0000620000000a00 */
[----:B------:R-:W-:Y:S01]  /*1520*/  IMAD.U32 R5, RZ, RZ, UR5 ;  /* 0x00000005ff057e24 */ /* 0x000fe2000f8e00ff */
[----:B------:R-:W-:Y:S01]  /*1530*/  ULDC.64 UR4, c[0x4][0x70] ;  /* 0x01001c0000047ab9 */ /* 0x000fe20000000a00 */
[----:B------:R-:W-:Y:S01]  /*1540*/  IMAD.U32 R10, RZ, RZ, UR6 ;  /* 0x00000006ff0a7e24 */ /* 0x000fe2000f8e00ff */
[----:B------:R-:W-:Y:S01]  /*1550*/  MOV R6, UR4 ;  /* 0x0000000400067c02 */ /* 0x000fe20008000f00 */
[----:B------:R-:W-:Y:S01]  /*1560*/  IMAD.U32 R7, RZ, RZ, UR5 ;  /* 0x00000005ff077e24 */ /* 0x000fe2000f8e00ff */
[----:B------:R-:W-:Y:S01]  /*1570*/  MOV R11, UR7 ;  /* 0x00000007000b7c02 */ /* 0x000fe20008000f00 */
[----:B------:R-:W-:Y:S01]  /*1580*/  IMAD.MOV.U32 R8, RZ, RZ, 0x1e1 ;  /* 0x000001e1ff087424 */ /* 0x000fe200078e00ff */
[----:B------:R-:W-:Y:S01]  /*1590*/  MOV R13, RZ ;  /* 0x000000ff000d7202 */ /* 0x000fe20000000f00 */
[----:B0-----:R-:W-:-:S07]  /*15a0*/  IMAD.MOV.U32 R12, RZ, RZ, 0x1 ;  /* 0x00000001ff0c7424 */ /* 0x001fce00078e00ff */
[----:B------:R-:W-:-:S07]  /*15b0*/  LEPC R20, `(.L_x_17) ;  /* 0x000000001014794e */ /* 0x000fce0000000000 */
[----:B-12--5:R-:W-:Y:S05]  /*15c0*/  CALL.ABS.NOINC R14 ;  /* 0x000000000e007343 */ /* 0x026fea0003c00000 */
.L_x_17:
[----:B------:R-:W-:-:S06]  /*15d0*/  ULOP3.LUT UR4, UR37, 0x1, URZ, 0xfc, !UPT ;  /* 0x0000000125047892 */ /* 0x000fcc000f8efc3f */
[----:B------:R-:W-:-:S05]  /*15e0*/  IMAD.U32 R0, RZ, RZ, UR4 ;  /* 0x00000004ff007e24 */ /* 0x000fca000f8e00ff */
[----:B------:R-:W-:-:S13]  /*15f0*/  ISETP.NE.AND P0, PT, R0, 0x3, PT ;  /* 0x000000030000780c */ /* 0x000fda0003f05270 */
[----:B------:R-:W-:Y:S05]  /*1600*/  @!P0 BRA `(.L_x_18) ;  /* 0x0000000000048947 */ /* 0x000fea0003800000 */
[----:B------:R-:W-:Y:S01]  /*1610*/  BPT.TRAP 0x1 ;  /* 0x000000040000795c */ /* 0x000fe20000300000 */
.L_x_18:
[----:B------:R-:W0:Y:S01]  /*1620*/  S2UR UR5, SR_CgaCtaId ;  /* 0x00000000000579c3 */ /* 0x000e220000008800 */
[----:B------:R-:W-:Y:S01]  /*1630*/  UMOV UR4, 0x400 ;  /* 0x0000040000047882 */ /* 0x000fe20000000000 */
[----:B---34-:R-:W-:Y:S01]  /*1640*/  IMAD.U32 R5, RZ, RZ, UR39 ;  /* 0x00000027ff057e24 */ /* 0x018fe2000f8e00ff */
[----:B--2---:R-:W-:-:S04]  /*1650*/  MOV R3, UR36 ;  /* 0x0000002400037c02 */ /* 0x004fc80008000f00 */
[----:B------:R-:W-:Y:S01]  /*1660*/  SHF.L.U32 R3, R3, 0x1f, RZ ;  /* 0x0000001f03037819 */ /* 0x000fe200000006ff */
[----:B0-----:R-:W-:-:S06]  /*1670*/  ULEA UR4, UR5, UR4, 0x18 ;  /* 0x0000000405047291 */ /* 0x001fcc000f8ec03f */
[----:B------:R-:W-:-:S04]  /*1680*/  IMAD.U32 R0, RZ, RZ, UR4 ;  /* 0x00000004ff007e24 */ /* 0x000fc8000f8e00ff */
[----:B------:R-:W-:-:S04]  /*1690*/  IMAD R4, R5, 0x8, R0 ;  /* 0x0000000805047824 */ /* 0x000fc800078e0200 */
[----:B------:R0:W1:Y:S01]  /*16a0*/  SYNCS.PHASECHK.TRANS64.TRYWAIT P1, [R4+URZ], R3 ;  /* 0x00000003040075a7 */ /* 0x000062000802017f */
[----:B------:R-:W-:Y:S05]  /*16b0*/  @!P0 BRA `(.L_x_19) ;  /* 0x0000000000048947 */ /* 0x000fea0003800000 */
[----:B------:R-:W-:Y:S01]  /*16c0*/  BPT.TRAP 0x1 ;  /* 0x000000040000795c */ /* 0x000fe20000300000 */
.L_x_19:
[----:B-1----:R-:W-:Y:S05]  /*16d0*/  @P1 BRA `(.L_x_20) ;  /* 0x0000000000081947 */ /* 0x002fea0003800000 */
[----:B------:R-:W1:Y:S02]  /*16e0*/  SYNCS.PHASECHK.TRANS64.TRYWAIT P1, [R4+URZ], R3 ;  /* 0x00000003040075a7 */ /* 0x000e64000802017f */
[----:B-1----:R-:W-:Y:S05]  /*16f0*/  @!P1 BRA `(.L_x_21) ;  /* 0x0000031c00189947 */ /* 0x002fea0003800000 */
.L_x_20:
[----:B------:R-:W-:-:S04]  /*1700*/  UISETP.LT.AND UP0, UPT, UR43, 0x1, UPT ;  /* 0x000000012b00788c */ /* 0x000fc8000bf01270 */
[----:B------:R-:W-:-:S06]  /*1710*/  USEL UR4, UR43, 0x1, UP0 ;  /* 0x000000012b047887 */ /* 0x000fcc0008000000 */
[----:B01----:R-:W-:Y:S01]  /*1720*/  MOV R3, UR4 ;  /* 0x0000000400037c02 */ /* 0x003fe20008000f00 */
[----:B------:R-:W-:Y:S05]  /*1730*/  WARPSYNC.ALL ;  /* 0x0000000000007948 */ /* 0x000fea0003800000 */
[----:B------:R-:W-:-:S04]  /*1740*/  IADD3 R3, -R3, UR43, RZ ;  /* 0x0000002b03037c10 */ /* 0x000fc8000fffe1ff */
[----:B------:R-:W-:Y:S02]  /*1750*/  ISETP.GE.AND P1, PT, R3, 0x1, PT ;  /* 0x000000010300780c */ /* 0x000fe40003f26270 */
[----:B------:R-:W-:Y:S01]  /*1760*/  R2UR UR4, R0 ;  /* 0x00000000000472ca */ /* 0x000fe200000e0000 */
[----:B------:R-:W-:Y:S01]  /*1770*/  WARPGROUP.ARRIVE ;  /* 0x00000000000079c5 */ /* 0x000fe20000000000 */
[----:B------:R-:W-:Y:S01]  /*1780*/  UMOV UR9, 0x40000040 ;  /* 0x4000004000097882 */ /* 0x000fe20000000000 */
[----:B------:R-:W-:Y:S01]  /*1790*/  UMOV UR11, 0x40000040 ;  /* 0x40000040000b7882 */ /* 0x000fe20000000000 */
[----:B------:R0:W-:Y:S01]  /*17a0*/  STL [R1+0x2c8], R17 ;  /* 0x0002c81101007387 */ /* 0x0001e20000100800 */
[----:B------:R-:W-:Y:S01]  /*17b0*/  UMOV UR15, UR11 ;  /* 0x0000000b000f7c82 */ /* 0x000fe20008000000 */
[----:B------:R-:W-:Y:S02]  /*17c0*/  UMOV UR13, 0x40000040 ;  /* 0x40000040000d7882 */ /* 0x000fe40000000000 */
[----:B-----5:R-:W-:Y:S04]  /*17d0*/  STL [R1+0x2c4], R16 ;  /* 0x0002c41001007387 */ /* 0x020fe80000100800 */
[----:B------:R-:W-:Y:S01]  /*17e0*/  STL [R1+0x2c0], R3 ;  /* 0x0002c00301007387 */ /* 0x000fe20000100800 */
[----:B------:R-:W-:-:S03]  /*17f0*/  UIADD3 UR4, UR4, 0x80100, URZ ;  /* 0x0008010004047890 */ /* 0x000fc6000fffe03f */
[----:B------:R1:W-:Y:S01]  /*1800*/  STL [R1+0x2bc], R2 ;  /* 0x0002bc0201007387 */ /* 0x0003e20000100800 */
[----:B------:R-:W-:-:S03]  /*1810*/  USHF.R.U32.HI UR4, URZ, 0x4, UR4 ;  /* 0x000000043f047899 */ /* 0x000fc60008011604 */
[----:B------:R2:W-:Y:S01]  /*1820*/  STL [R1+0x2cc], R0 ;  /* 0x0002cc0001007387 */ /* 0x0005e20000100800 */
[----:B------:R-:W-:Y:S02]  /*1830*/  ULOP3.LUT UR5, UR4, 0x3fff, URZ, 0xc0, !UPT ;  /* 0x00003fff04057892 */ /* 0x000fe4000f8ec03f */
[----:B------:R-:W-:Y:S02]  /*1840*/  ULOP3.LUT UR4, UR46, 0x10000, URZ, 0xfc, !UPT ;  /* 0x000100002e047892 */ /* 0x000fe4000f8efc3f */
[----:B------:R-:W-:Y:S02]  /*1850*/  ULOP3.LUT UR5, UR5, 0x10000, URZ, 0xfc, !UPT ;  /* 0x0001000005057892 */ /* 0x000fe4000f8efc3f */
[----:B------:R-:W-:Y:S02]  /*1860*/  ULEA UR8, UR39, UR4, 0xd ;  /* 0x0000000427087291 */ /* 0x000fe4000f8e683f */
[----:B------:R-:W-:Y:S02]  /*1870*/  ULEA UR6, UR39, UR5, 0xd ;  /* 0x0000000527067291 */ /* 0x000fe4000f8e683f */
[----:B------:R-:W-:-:S05]  /*1880*/  UIADD3 UR12, UR8, 0x400, URZ ;  /* 0x00000400080c7890 */ /* 0x000fca000fffe03f */
[----:B------:R-:W-:Y:S02]  /*1890*/  UMOV UR10, UR6 ;  /* 0x00000006000a7c82 */ /* 0x000fe40008000000 */
[----:B------:R-:W-:Y:S01]  /*18a0*/  HGMMA.64x256x8.F32.TF32 R24, gdesc[UR8], RZ, !UPT, gsb0 ;  /* 0x07e00000081879f0 */ /* 0x000fe2000c0028ff */
[----:B------:R-:W-:Y:S02]  /*18b0*/  UMOV UR14, UR10 ;  /* 0x0000000a000e7c82 */ /* 0x000fe40008000000 */
[----:B------:R-:W-:Y:S02]  /*18c0*/  WARPGROUP.DEPBAR.LE gsb0, 0x0 ;  /* 0x00008000000079c5 */ /* 0x000fe40000010000 */
[----:B------:R-:W-:Y:S01]  /*18d0*/  STL.64 [R1], R24 ;  /* 0x0000001801007387 */ /* 0x000fe20000100a00 */
[----:B------:R-:W-:Y:S01]  /*18e0*/  IMAD.MOV.U32 R235, RZ, RZ, R46 ;  /* 0x000000ffffeb7224 */ /* 0x000fe200078e002e */
[----:B------:R-:W-:Y:S01]  /*18f0*/  MOV R233, R48 ;  /* 0x0000003000e97202 */ /* 0x000fe20000000f00 */
[----:B------:R-:W-:Y:S01]  /*1900*/  IMAD.MOV.U32 R234, RZ, RZ, R47 ;  /* 0x000000ffffea7224 */ /* 0x000fe200078e002f */
[----:B------:R-:W-:Y:S01]  /*1910*/  STL.64 [R1+0x8], R26 ;  /* 0x0000081a01007387 */ /* 0x000fe20000100a00 */
        /* <DEDUP_REMOVED lines=73> */
[----:B0-----:R-:W-:Y:S01]  /*1db0*/  MOV R17, R135 ;  /* 0x0000008700117202 */ /* 0x001fe20000000f00 */
        /* <DEDUP_REMOVED lines=9> */
[----:B-1----:R-:W-:Y:S01]  /*1e50*/  MOV R2, R150 ;  /* 0x0000009600027202 */ /* 0x002fe20000000f00 */
[----:B------:R-:W-:Y:S01]  /*1e60*/  IMAD.MOV.U32 R196, RZ, RZ, R112 ;  /* 0x000000ffffc47224 */ /* 0x000fe200078e0070 */
[----:B------:R0:W-:Y:S01]  /*1e70*/  STL.64 [R1+0x50], R44 ;  /* 0x0000502c01007387 */ /* 0x0001e20000100a00 */
[----:B------:R-:W-:-:S02]  /*1e80*/  IMAD.MOV.U32 R197, RZ, RZ, R113 ;  /* 0x000000ffffc57224 */ /* 0x000fc400078e0071 */
[----:B------:R-:W-:Y:S01]  /*1e90*/  IMAD.MOV.U32 R199, RZ, RZ, R115 ;  /* 0x000000ffffc77224 */ /* 0x000fe200078e0073 */
[----:B------:R-:W-:Y:S01]  /*1ea0*/  STL [R1+0x15d0], R152 ;  /* 0x0015d09801007387 */ /* 0x000fe20000100800 */
[----:B------:R-:W-:Y:S02]  /*1eb0*/  IMAD.MOV.U32 R200, RZ, RZ, R116 ;  /* 0x000000ffffc87224 */ /* 0x000fe400078e0074 */
[----:B------:R-:W-:Y:S02]  /*1ec0*/  IMAD.MOV.U32 R202, RZ, RZ, R118 ;  /* 0x000000ffffca7224 */ /* 0x000fe400078e0076 */
[----:B------:R-:W-:Y:S02]  /*1ed0*/  IMAD.MOV.U32 R203, RZ, RZ, R119 ;  /* 0x000000ffffcb7224 */ /* 0x000fe400078e0077 */
[----:B------:R-:W-:Y:S02]  /*1ee0*/  IMAD.MOV.U32 R205, RZ, RZ, R121 ;  /* 0x000000ffffcd7224 */ /* 0x000fe400078e0079 */
[----:B------:R-:W-:-:S02]  /*1ef0*/  IMAD.MOV.U32 R206, RZ, RZ, R122 ;  /* 0x000000ffffce7224 */ /* 0x000fc400078e007a */
[----:B------:R-:W-:Y:S02]  /*1f00*/  IMAD.MOV.U32 R208, RZ, RZ, R124 ;  /* 0x000000ffffd07224 */ /* 0x000fe400078e007c */
        /* <DEDUP_REMOVED lines=17> */
[----:B--2---:R-:W-:Y:S02]  /*2020*/  IMAD.MOV.U32 R0, RZ, RZ, R151 ;  /* 0x000000ffff007224 */ /* 0x004fe400078e0097 */
[----:B0-----:R-:W-:-:S06]  /*2030*/  WARPGROUP.ARRIVE ;  /* 0x00000000000079c5 */ /* 0x001fcc0000000000 */
[----:B------:R-:W-:Y:S03]  /*2040*/  HGMMA.64x256x8.F32.TF32 R24, gdesc[UR12], RZ, !UPT, gsb0 ;  /* 0x07e000000c1879f0 */ /* 0x000fe6000c0028ff */
[----:B------:R-:W-:Y:S02]  /*2050*/  WARPGROUP.DEPBAR.LE gsb0, 0x0 ;  /* 0x00008000000079c5 */ /* 0x000fe40000010000 */
[----:B------:R-:W-:Y:S04]  /*2060*/  STL.64 [R1+0x15c8], R150 ;  /* 0x0015c89601007387 */ /* 0x000fe80000100a00 */
        /* <DEDUP_REMOVED lines=20> */
[----:B------:R0:W-:Y:S04]  /*21b0*/  STL.64 [R1+0x1520], R108 ;  /* 0x0015206c01007387 */ /* 0x0001e80000100a00 */
[----:B0-----:R-:W2:Y:S04]  /*21c0*/  LDL.LU R108, [R1] ;  /* 0x00000000016c7983 */ /* 0x001ea80000300800 */
[----:B------:R-:W2:Y:S04]  /*21d0*/  LDL.LU R109, [R1+0x4] ;  /* 0x00000400016d7983 */ /* 0x000ea80000300800 */
        /* <DEDUP_REMOVED lines=19> */
[----:B------:R-:W2:Y:S01]  /*2310*/  LDL.LU R129, [R1+0x54] ;  /* 0x0000540001817983 */ /* 0x000ea20000300800 */
        /* <DEDUP_REMOVED lines=31> */
[----:B------:R-:W-:Y:S01]  /*2510*/  UIADD3 UR12, UR8, 0x2, URZ ;  /* 0x00000002080c7890 */ /* 0x000fe2000fffe03f */
[----:B------:R-:W-:Y:S01]  /*2520*/  IMAD.MOV.U32 R214, RZ, RZ, R22 ;  /* 0x000000ffffd67224 */ /* 0x000fe200078e0016 */
[----:B------:R-:W-:Y:S01]  /*2530*/  UIADD3 UR14, UR6, 0x2, URZ ;  /* 0x00000002060e7890 */ /* 0x000fe2000fffe03f */
[----:B------:R-:W-:Y:S01]  /*2540*/  IMAD.MOV.U32 R216, RZ, RZ, R20 ;  /* 0x000000ffffd87224 */ /* 0x000fe200078e0014 */
[----:B------:R-:W-:Y:S01]  /*2550*/  UMOV UR13, 0x40000040 ;  /* 0x40000040000d7882 */ /* 0x000fe20000000000 */
[----:B------:R-:W-:Y:S01]  /*2560*/  IMAD.MOV.U32 R217, RZ, RZ, R19 ;  /* 0x000000ffffd97224 */ /* 0x000fe200078e0013 */
[----:B------:R-:W-:Y:S01]  /*2570*/  UMOV UR15, 0x40000040 ;  /* 0x40000040000f7882 */ /* 0x000fe20000000000 */
        /* <DEDUP_REMOVED lines=11> */
[----:B------:R-:W-:-:S06]  /*2630*/  IMAD.MOV.U32 R235, RZ, RZ, R0 ;  /* 0x000000ffffeb7224 */ /* 0x000fcc00078e0000 */
[----:B--2---:R-:W-:-:S06]  /*2640*/  WARPGROUP.ARRIVE ;  /* 0x00000000000079c5 */ /* 0x004fcc0000000000 */
[----:B------:R-:W-:Y:S03]  /*2650*/  HGMMA.64x256x8.F32.TF32 R108, gdesc[UR12], R108, gsb0 ;  /* 0x07e000000c6c79f0 */ /* 0x000fe6000800286c */
[----:B------:R-:W-:Y:S02]  /*2660*/  WARPGROUP.DEPBAR.LE gsb0, 0x0 ;  /* 0x00008000000079c5 */ /* 0x000fe40000010000 */
[----:B------:R-:W-:Y:S04]  /*2670*/  STL.64 [R1], R108 ;  /* 0x0000006c01007387 */ /* 0x000fe80000100a00 */
        /* <DEDUP_REMOVED lines=63> */
[----:B0-----:R-:W2:Y:S04]  /*2a70*/  LDL.LU R152, [R1+0x15d0] ;  /* 0x0015d00001987983 */ /* 0x001ea80000300800 */
[----:B------:R-:W3:Y:S04]  /*2a80*/  LDL.LU.64 R150, [R1+0x15c8] ;  /* 0x0015c80001967983 */ /* 0x000ee80000300a00 */
        /* <DEDUP_REMOVED lines=20> */
[----:B------:R-:W3:Y:S01]  /*2bd0*/  LDL.LU.64 R108, [R1+0x1520] ;  /* 0x00152000016c7983 */ /* 0x000ee20000300a00 */
[----:B------:R-:W-:Y:S01]  /*2be0*/  UIADD3 UR12, UR8, 0x402, URZ ;  /* 0x00000402080c7890 */ /* 0x000fe2000fffe03f */
[----:B------:R-:W-:Y:S01]  /*2bf0*/  UMOV UR13, 0x40000040 ;  /* 0x40000040000d7882 */ /* 0x000fe20000000000 */
[----:B---3--:R-:W-:-:S07]  /*2c00*/  WARPGROUP.ARRIVE ;  /* 0x00000000000079c5 */ /* 0x008fce0000000000 */
[----:B------:R-:W-:Y:S03]  /*2c10*/  HGMMA.64x256x8.F32.TF32 R24, gdesc[UR12], R24, gsb0 ;  /* 0x07e000000c1879f0 */ /* 0x000fe60008002818 */
        /* <DEDUP_REMOVED lines=65> */
[----:B0-----:R-:W3:Y:S04]  /*3030*/  LDL.LU.64 R24, [R1] ;  /* 0x0000000001187983 */ /* 0x001ee80000300a00 */
        /* <DEDUP_REMOVED lines=63> */
[----:B------:R-:W-:-:S02]  /*3430*/  UIADD3 UR12, UR8, 0x4, URZ ;  /* 0x00000004080c7890 */ /* 0x000fc4000fffe03f */
[----:B------:R-:W-:Y:S01]  /*3440*/  UIADD3 UR14, UR6, 0x4, URZ ;  /* 0x00000004060e7890 */ /* 0x000fe2000fffe03f */
[----:B------:R-:W-:Y:S01]  /*3450*/  UMOV UR13, 0x40000040 ;  /* 0x40000040000d7882 */ /* 0x000fe20000000000 */
[----:B------:R-:W-:Y:S01]  /*3460*/  UMOV UR15, 0x40000040 ;  /* 0x40000040000f7882 */ /* 0x000fe20000000000 */
[----:B---3--:R-:W-:-:S06]  /*3470*/  WARPGROUP.ARRIVE ;  /* 0x00000000000079c5 */ /* 0x008fcc0000000000 */
[----:B------:R-:W-:Y:S03]  /*3480*/  HGMMA.64x256x8.F32.TF32 R24, gdesc[UR12], R24, gsb0 ;  /* 0x07e000000c1879f0 */ /* 0x000fe60008002818 */
[----:B------:R-:W-:Y:S02]  /*3490*/  WARPGROUP.DEPBAR.LE gsb0, 0x0 ;  /* 0x00008000000079c5 */ /* 0x000fe40000010000 */
[----:B------:R-:W-:Y:S01]  /*34a0*/  STL.64 [R1], R24 ;  /* 0x0000001801007387 */ /* 0x000fe20000100a00 */
[----:B------:R-:W-:Y:S01]  /*34b0*/  IMAD.MOV.U32 R2, RZ, RZ, R150 ;  /* 0x000000ffff027224 */ /* 0x000fe200078e0096 */
[----:B------:R-:W-:Y:S01]  /*34c0*/  MOV R0, R151 ;  /* 0x0000009700007202 */ /* 0x000fe20000000f00 */
[----:B------:R-:W-:Y:S01]  /*34d0*/  IMAD.MOV.U32 R3, RZ, RZ, R149 ;  /* 0x000000ffff037224 */ /* 0x000fe200078e0095 */
[----:B------:R-:W-:Y:S01]  /*34e0*/  STL.64 [R1+0x8], R26 ;  /* 0x0000081a01007387 */ /* 0x000fe20000100a00 */
[----:B------:R-:W-:Y:S01]  /*34f0*/  MOV R4, R148 ;  /* 0x0000009400047202 */ /* 0x000fe20000000f00 */
[----:B------:R-:W-:Y:S01]  /*3500*/  IMAD.MOV.U32 R6, RZ, RZ, R146 ;  /* 0x000000ffff067224 */ /* 0x000fe200078e0092 */
[----:B------:R-:W-:Y:S01]  /*3510*/  MOV R7, R145 ;  /* 0x0000009100077202 */ /* 0x000fe20000000f00 */
        /* <DEDUP_REMOVED lines=32> */
[----:B------:R0:W-:Y:S01]  /*3720*/  STL.64 [R1+0x50], R44 ;  /* 0x0000502c01007387 */ /* 0x0001e20000100a00 */
[----:B------:R-:W-:Y:S01]  /*3730*/  IMAD.MOV.U32 R207, RZ, RZ, R123 ;  /* 0x000000ffffcf7224 */ /* 0x000fe200078e007b */
[----:B------:R-:W-:Y:S01]  /*3740*/  MOV R202, R118 ;  /* 0x0000007600ca7202 */ /* 0x000fe20000000f00 */
[----:B------:R-:W-:Y:S01]  /*3750*/  IMAD.MOV.U32 R204, RZ, RZ, R120 ;  /* 0x000000ffffcc7224 */ /* 0x000fe200078e0078 */
[----:B------:R-:W3:Y:S01]  /*3760*/  LDL.LU.64 R150, [R1+0x1518] ;  /* 0x0015180001967983 */ /* 0x000ee20000300a00 */
        /* <DEDUP_REMOVED lines=96> */
[----:B------:R-:W-:-:S03]  /*3d70*/  IMAD.MOV.U32 R234, RZ, RZ, R47 ;  /* 0x000000ffffea7224 */ /* 0x000fc600078e002f */
        /* <DEDUP_REMOVED lines=28> */
[----:B0-----:R-:W3:Y:S04]  /*3f40*/  LDL.LU.64 R44, [R1+0x1370] ;  /* 0x00137000012c7983 */ /* 0x001ee80000300a00 */
        /* <DEDUP_REMOVED lines=11> */
[----:B------:R-:W-:-:S02]  /*4000*/  UMOV UR13, 0x40000040 ;  /* 0x40000040000d7882 */ /* 0x000fc40000000000 */
[----:B--2---:R-:W-:Y:S01]  /*4010*/  STL [R1+0x1318], R152 ;  /* 0x0013189801007387 */ /* 0x004fe20000100800 */
[----:B---3--:R-:W-:-:S06]  /*4020*/  WARPGROUP.ARRIVE ;  /* 0x00000000000079c5 */ /* 0x008fcc0000000000 */
        /* <DEDUP_REMOVED lines=74> */
[----:B------:R-:W-:-:S02]  /*44d0*/  IMAD.MOV.U32 R151, RZ, RZ, R214 ;  /* 0x000000ffff977224 */ /* 0x000fc400078e00d6 */
[----:B------:R-:W-:Y:S01]  /*44e0*/  IMAD.MOV.U32 R152, RZ, RZ, R213 ;  /* 0x000000ffff987224 */ /* 0x000fe200078e00d5 */
[----:B------:R-:W-:Y:S01]  /*44f0*/  MOV R213, R23 ;  /* 0x0000001700d57202 */ /* 0x000fe20000000f00 */
        /* <DEDUP_REMOVED lines=14> */
[----:B------:R-:W-:Y:S01]  /*45e0*/  IMAD.MOV.U32 R235, RZ, RZ, R0 ;  /* 0x000000ffffeb7224 */ /* 0x000fe200078e0000 */
[----:B------:R-:W-:Y:S02]  /*45f0*/  UIADD3 UR12, UR8, 0x6, URZ ;  /* 0x00000006080c7890 */ /* 0x000fe4000fffe03f */
[----:B------:R-:W-:Y:S01]  /*4600*/  UIADD3 UR14, UR6, 0x6, URZ ;  /* 0x00000006060e7890 */ /* 0x000fe2000fffe03f */
[----:B------:R-:W-:Y:S01]  /*4610*/  UMOV UR13, 0x40000040 ;  /* 0x40000040000d7882 */ /* 0x000fe20000000000 */
[----:B------:R-:W-:Y:S01]  /*4620*/  UMOV UR15, 0x40000040 ;  /* 0x40000040000f7882 */ /* 0x000fe20000000000 */
        /* <DEDUP_REMOVED lines=236> */
[----:B------:R-:W-:Y:S01]  /*54f0*/  STL.64 [R1+0x30], R36 ;  /* 0x0000302401007387 */ /* 0x000fe20000100a00 */
[----:B------:R-:W-:-:S03]  /*5500*/  IMAD.MOV.U32 R2, RZ, RZ, R150 ;  /* 0x000000ffff027224 */ /* 0x000fc600078e0096 */
[----:B------:R-:W-:Y:S01]  /*5510*/  STL.64 [R1+0x38], R38 ;  /* 0x0000382601007387 */ /* 0x000fe20000100a00 */
[----:B------:R-:W-:-:S03]  /*5520*/  IMAD.MOV.U32 R0, RZ, RZ, R151 ;  /* 0x000000ffff007224 */ /* 0x000fc600078e0097 */
[----:B------:R-:W-:Y:S01]  /*5530*/  STL.64 [R1+0x40], R40 ;  /* 0x0000402801007387 */ /* 0x000fe20000100a00 */
[----:B------:R-:W-:Y:S01]  /*5540*/  IMAD.MOV.U32 R4, RZ, RZ, R148 ;  /* 0x000000ffff047224 */ /* 0x000fe200078e0094 */
[----:B------:R-:W-:Y:S02]  /*5550*/  MOV R3, R149 ;  /* 0x0000009500037202 */ /* 0x000fe40000000f00 */
[----:B------:R-:W-:Y:S01]  /*5560*/  STL.64 [R1+0x48], R42 ;  /* 0x0000482a01007387 */ /* 0x000fe20000100a00 */
[----:B------:R-:W-:Y:S01]  /*5570*/  MOV R6, R146 ;  /* 0x0000009200067202 */ /* 0x000fe20000000f00 */
[----:B------:R-:W-:Y:S02]  /*5580*/  IMAD.MOV.U32 R5, RZ, RZ, R147 ;  /* 0x000000ffff057224 */ /* 0x000fe400078e0093 */
[----:B------:R0:W-:Y:S01]  /*5590*/  STL.64 [R1+0x50], R44 ;  /* 0x0000502c01007387 */ /* 0x0001e20000100a00 */
[----:B------:R-:W-:-:S03]  /*55a0*/  IMAD.MOV.U32 R8, RZ, RZ, R144 ;  /* 0x000000ffff087224 */ /* 0x000fc600078e0090 */
[----:B------:R-:W3:Y:S01]  /*55b0*/  LDL.LU.64 R150, [R1+0x1260] ;  /* 0x0012600001967983 */ /* 0x000ee20000300a00 */
[----:B------:R-:W-:Y:S01]  /*55c0*/  IMAD.MOV.U32 R7, RZ, RZ, R145 ;  /* 0x000000ffff077224 */ /* 0x000fe200078e0091 */
[----:B------:R-:W-:Y:S02]  /*55d0*/  MOV R9, R143 ;  /* 0x0000008f00097202 */ /* 0x000fe40000000f00 */
[----:B------:R-:W3:Y:S01]  /*55e0*/  LDL.LU.64 R148, [R1+0x1258] ;  /* 0x0012580001947983 */ /* 0x000ee20000300a00 */
[----:B------:R-:W-:Y:S01]  /*55f0*/  IMAD.MOV.U32 R10, RZ, RZ, R142 ;  /* 0x000000ffff0a7224 */ /* 0x000fe200078e008e */
[----:B------:R-:W-:Y:S02]  /*5600*/  MOV R12, R140 ;  /* 0x0000008c000c7202 */ /* 0x000fe40000000f00 */
[----:B------:R-:W3:Y:S01]  /*5610*/  LDL.LU.64 R146, [R1+0x1250] ;  /* 0x0012500001927983 */ /* 0x000ee20000300a00 */
[----:B------:R-:W-:-:S03]  /*5620*/  IMAD.MOV.U32 R11, RZ, RZ, R141 ;  /* 0x000000ffff0b7224 */ /* 0x000fc600078e008d */
[----:B------:R-:W3:Y:S01]  /*5630*/  LDL.LU.64 R144, [R1+0x1248] ;  /* 0x0012480001907983 */ /* 0x000ee20000300a00 */
[----:B------:R-:W-:Y:S01]  /*5640*/  IMAD.MOV.U32 R14, RZ, RZ, R138 ;  /* 0x000000ffff0e7224 */ /* 0x000fe200078e008a */
[----:B------:R-:W-:Y:S01]  /*5650*/  MOV R15, R137 ;  /* 0x00000089000f7202 */ /* 0x000fe20000000f00 */
[----:B------:R-:W-:Y:S01]  /*5660*/  IMAD.MOV.U32 R13, RZ, RZ, R139 ;  /* 0x000000ffff0d7224 */ /* 0x000fe200078e008b */
        /* <DEDUP_REMOVED lines=488> */
[----:B------:R-:W-:-:S03]  /*74f0*/  MOV R2, R150 ;  /* 0x0000009600027202 */ /* 0x000fc60000000f00 */
[----:B------:R-:W-:Y:S01]  /*7500*/  STL.64 [R1+0x38], R38 ;  /* 0x0000382601007387 */ /* 0x000fe20000100a00 */
[----:B------:R-:W-:-:S03]  /*7510*/  IMAD.MOV.U32 R0, RZ, RZ, R151 ;  /* 0x000000ffff007224 */ /* 0x000fc600078e0097 */
[----:B------:R-:W-:Y:S01]  /*7520*/  STL.64 [R1+0x40], R40 ;  /* 0x0000402801007387 */ /* 0x000fe20000100a00 */
[----:B------:R-:W-:-:S03]  /*7530*/  IMAD.MOV.U32 R4, RZ, RZ, R148 ;  /* 0x000000ffff047224 */ /* 0x000fc600078e0094 */
[----:B------:R-:W-:Y:S01]  /*7540*/  STL.64 [R1+0x48], R42 ;  /* 0x0000482a01007387 */ /* 0x000fe20000100a00 */
[----:B------:R-:W-:Y:S01]  /*7550*/  IMAD.MOV.U32 R3, RZ, RZ, R149 ;  /* 0x000000ffff037224 */ /* 0x000fe200078e0095 */
[----:B------:R-:W-:Y:S02]  /*7560*/  MOV R5, R147 ;  /* 0x0000009300057202 */ /* 0x000fe40000000f00 */
[----:B------:R0:W-:Y:S01]  /*7570*/  STL.64 [R1+0x50], R44 ;  /* 0x0000502c01007387 */ /* 0x0001e20000100a00 */
        /* <DEDUP_REMOVED lines=149> */
[----:B------:R-:W-:Y:S02]  /*7ed0*/  IMAD.MOV.U32 R235, RZ, RZ, R46 ;  /* 0x000000ffffeb7224 */ /* 0x000fe400078e002e */
[----:B------:R-:W-:Y:S01]  /*7ee0*/  IMAD.MOV.U32 R234, RZ, RZ, R47 ;  /* 0x000000ffffea7224 */ /* 0x000fe200078e002f */
        /* <DEDUP_REMOVED lines=353> */
[----:B------:R-:W-:-:S03]  /*9500*/  MOV R0, R151 ;  /* 0x0000009700007202 */ /* 0x000fc60000000f00 */
[----:B------:R-:W-:Y:S01]  /*9510*/  STL.64 [R1+0x40], R40 ;  /* 0x0000402801007387 */ /* 0x000fe20000100a00 */
[----:B------:R-:W-:Y:S01]  /*9520*/  MOV R4, R148 ;  /* 0x0000009400047202 */ /* 0x000fe20000000f00 */
[----:B------:R-:W-:Y:S02]  /*9530*/  IMAD.MOV.U32 R3, RZ, RZ, R149 ;  /* 0x000000ffff037224 */ /* 0x000fe400078e0095 */
[----:B------:R-:W-:Y:S01]  /*9540*/  STL.64 [R1+0x48], R42 ;  /* 0x0000482a01007387 */ /* 0x000fe20000100a00 */
[----:B------:R-:W-:-:S03]  /*9550*/  IMAD.MOV.U32 R6, RZ, RZ, R146 ;  /* 0x000000ffff067224 */ /* 0x000fc600078e0092 */
[----:B------:R0:W-:Y:S01]  /*9560*/  STL.64 [R1+0x50], R44 ;  /* 0x0000502c01007387 */ /* 0x0001e20000100a00 */
        /* <DEDUP_REMOVED lines=1782> */
[----:B------:R-:W-:Y:S01]  /*104d0*/  IMAD.MOV.U32 R220, RZ, RZ, R21 ;  /* 0x000000ffffdc7224 */ /* 0x000fe200078e0015 */
[----:B------:R0:W5:Y:S01]  /*104e0*/  LDL.LU R0, [R1+0x2cc] ;  /* 0x0002cc0001007983 */ /* 0x0001620000300800 */
[----:B------:R-:W-:-:S02]  /*104f0*/  IMAD.MOV.U32 R222, RZ, RZ, R19 ;  /* 0x000000ffffde7224 */ /* 0x000fc400078e0013 */
[----:B------:R-:W-:Y:S01]  /*10500*/  IMAD.MOV.U32 R223, RZ, RZ, R18 ;  /* 0x000000ffffdf7224 */ /* 0x000fe200078e0012 */
[----:B------:R0:W5:Y:S01]  /*10510*/  LDL.LU R17, [R1+0x2c8] ;  /* 0x0002c80001117983 */ /* 0x0001620000300800 */
[----:B------:R-:W-:Y:S02]  /*10520*/  IMAD.MOV.U32 R225, RZ, RZ, R14 ;  /* 0x000000ffffe17224 */ /* 0x000fe400078e000e */
[----:B------:R-:W-:Y:S01]  /*10530*/  IMAD.MOV.U32 R226, RZ, RZ, R13 ;  /* 0x000000ffffe27224 */ /* 0x000fe200078e000d */
[----:B------:R0:W5:Y:S01]  /*10540*/  LDL.LU R16, [R1+0x2c4] ;  /* 0x0002c40001107983 */ /* 0x0001620000300800 */
[----:B------:R-:W-:Y:S02]  /*10550*/  IMAD.MOV.U32 R228, RZ, RZ, R11 ;  /* 0x000000ffffe47224 */ /* 0x000fe400078e000b */
[----:B------:R-:W-:Y:S01]  /*10560*/  IMAD.MOV.U32 R229, RZ, RZ, R10 ;  /* 0x000000ffffe57224 */ /* 0x000fe200078e000a */
[----:B------:R0:W5:Y:S01]  /*10570*/  LDL.LU R3, [R1+0x2c0] ;  /* 0x0002c00001037983 */ /* 0x0001620000300800 */
[----:B------:R-:W-:-:S02]  /*10580*/  IMAD.MOV.U32 R231, RZ, RZ, R8 ;  /* 0x000000ffffe77224 */ /* 0x000fc400078e0008 */
[----:B------:R-:W-:Y:S01]  /*10590*/  IMAD.MOV.U32 R232, RZ, RZ, R7 ;  /* 0x000000ffffe87224 */ /* 0x000fe200078e0007 */
[----:B------:R0:W5:Y:S01]  /*105a0*/  LDL.LU R2, [R1+0x2bc] ;  /* 0x0002bc0001027983 */ /* 0x0001620000300800 */
        /* <DEDUP_REMOVED lines=69> */
[----:B-1----:R0:W5:Y:S04]  /*10a00*/  LDL.LU R152, [R1+0x2b8] ;  /* 0x0002b80001987983 */ /* 0x0021680000300800 */
[----:B------:R-:W2:Y:S04]  /*10a10*/  LDL.LU.64 R150, [R1+0x2b0] ;  /* 0x0002b00001967983 */ /* 0x000ea80000300a00 */
        /* <DEDUP_REMOVED lines=20> */
[----:B------:R-:W2:Y:S01]  /*10b60*/  LDL.LU.64 R108, [R1+0x208] ;  /* 0x00020800016c7983 */ /* 0x000ea20000300a00 */
[----:B------:R-:W-:Y:S01]  /*10b70*/  UIADD3 UR12, UR8, 0x1c06, URZ ;  /* 0x00001c06080c7890 */ /* 0x000fe2000fffe03f */
[----:B------:R-:W-:Y:S01]  /*10b80*/  UMOV UR13, 0x40000040 ;  /* 0x40000040000d7882 */ /* 0x000fe20000000000 */
[----:B--2---:R-:W-:-:S07]  /*10b90*/  WARPGROUP.ARRIVE ;  /* 0x00000000000079c5 */ /* 0x004fce0000000000 */
[----:B------:R-:W-:Y:S03]  /*10ba0*/  HGMMA.64x256x8.F32.TF32 R24, gdesc[UR12], R24, gsb0 ;  /* 0x07e000000c1879f0 */ /* 0x000fe60008002818 */
[----:B------:R-:W-:Y:S02]  /*10bb0*/  WARPGROUP.DEPBAR.LE gsb0, 0x0 ;  /* 0x00008000000079c5 */ /* 0x000fe40000010000 */
[----:B0-----:R-:W-:Y:S05]  /*10bc0*/  @!P1 BRA `(.L_x_22) ;  /* 0x0000010000b89947 */ /* 0x001fea0003800000 */
[----:B------:R-:W-:Y:S01]  /*10bd0*/  UIADD3 UR6, UR39, 0x1, URZ ;  /* 0x0000000127067890 */ /* 0x000fe2000fffe03f */
[----:B-----5:R-:W-:Y:S01]  /*10be0*/  R2UR UR9, R3 ;  /* 0x00000000030972ca */ /* 0x020fe200000e0000 */
[----:B------:R-:W-:Y:S02]  /*10bf0*/  UMOV UR8, UR39 ;  /* 0x0000002700087c82 */ /* 0x000fe40008000000 */
[----:B------:R-:W-:-:S04]  /*10c00*/  UISETP.NE.AND UP0, UPT, UR6, 0x4, UPT ;  /* 0x000000040600788c */ /* 0x000fc8000bf05270 */
[----:B------:R-:W-:Y:S02]  /*10c10*/  USEL UR7, URZ, 0x1, UP0 ;  /* 0x000000013f077887 */ /* 0x000fe40008000000 */
[----:B------:R-:W-:Y:S02]  /*10c20*/  USEL UR6, UR6, URZ, UP0 ;  /* 0x0000003f06067287 */ /* 0x000fe40008000000 */
[----:B------:R-:W-:-:S12]  /*10c30*/  ULOP3.LUT UR7, UR36, UR7, URZ, 0x3c, !UPT ;  /* 0x0000000724077292 */ /* 0x000fd8000f8e3c3f */
.L_x_29:
[----:B------:R-:W-:Y:S05]  /*10c40*/  @!P0 BRA `(.L_x_23) ;  /* 0x0000000000048947 */ /* 0x000fea0003800000 */
[----:B------:R-:W-:Y:S01]  /*10c50*/  BPT.TRAP 0x1 ;  /* 0x000000040000795c */ /* 0x000fe20000300000 */
.L_x_23:
[----:B------:R-:W0:Y:S01]  /*10c60*/  S2UR UR11, SR_CgaCtaId ;  /* 0x00000000000b79c3 */ /* 0x000e220000008800 */
[----:B------:R-:W-:Y:S01]  /*10c70*/  UMOV UR10, 0x400 ;  /* 0x00000400000a7882 */ /* 0x000fe20000000000 */
[----:B------:R-:W-:Y:S01]  /*10c80*/  IMAD.U32 R4, RZ, RZ, UR7 ;  /* 0x00000007ff047e24 */ /* 0x000fe2000f8e00ff */
[----:B------:R-:W-:-:S04]  /*10c90*/  MOV R3, UR6 ;  /* 0x0000000600037c02 */ /* 0x000fc80008000f00 */
[----:B------:R-:W-:Y:S01]  /*10ca0*/  SHF.L.U32 R4, R4, 0x1f, RZ ;  /* 0x0000001f04047819 */ /* 0x000fe200000006ff */
[----:B0-----:R-:W-:-:S06]  /*10cb0*/  ULEA UR10, UR11, UR10, 0x18 ;  /* 0x0000000a0b0a7291 */ /* 0x001fcc000f8ec03f */
[----:B------:R-:W-:-:S05]  /*10cc0*/  IMAD.U32 R0, RZ, RZ, UR10 ;  /* 0x0000000aff007e24 */ /* 0x000fca000f8e00ff */
[----:B------:R-:W-:-:S04]  /*10cd0*/  LEA R3, R3, R0, 0x3 ;  /* 0x0000000003037211 */ /* 0x000fc800078e18ff */
[----:B------:R0:W1:Y:S01]  /*10ce0*/  SYNCS.PHASECHK.TRANS64.TRYWAIT P1, [R3+URZ], R4 ;  /* 0x00000004030075a7 */ /* 0x000062000802017f */
[----:B------:R-:W-:Y:S05]  /*10cf0*/  @!P0 BRA `(.L_x_24) ;  /* 0x0000000000048947 */ /* 0x000fea0003800000 */
[----:B------:R-:W-:Y:S01]  /*10d00*/  BPT.TRAP 0x1 ;  /* 0x000000040000795c */ /* 0x000fe20000300000 */
.L_x_24:
[----:B-1----:R-:W-:Y:S05]  /*10d10*/  @P1 BRA `(.L_x_25) ;  /* 0x0000000000081947 */ /* 0x002fea0003800000 */
[----:B------:R-:W1:Y:S02]  /*10d20*/  SYNCS.PHASECHK.TRANS64.TRYWAIT P1, [R3+URZ], R4 ;  /* 0x00000004030075a7 */ /* 0x000e64000802017f */
[----:B-1----:R-:W-:Y:S05]  /*10d30*/  @!P1 BRA `(.L_x_26) ;  /* 0x00000224009c9947 */ /* 0x002fea0003800000 */
.L_x_25:
        /* <DEDUP_REMOVED lines=64> */
[----:B--2---:R-:W2:Y:S04]  /*11140*/  LDL.LU.64 R24, [R1] ;  /* 0x0000000001187983 */ /* 0x004ea80000300a00 */
        /* <DEDUP_REMOVED lines=63> */
[----:B------:R-:W-:-:S02]  /*11540*/  ULEA UR11, UR6, UR5, 0xd ;  /* 0x00000005060b7291 */ /* 0x000fc4000f8e683f */
[----:B------:R-:W-:Y:S01]  /*11550*/  ULEA UR10, UR6, UR4, 0xd ;  /* 0x00000004060a7291 */ /* 0x000fe2000f8e683f */
[----:B------:R-:W-:Y:S01]  /*11560*/  STL [R1+0x2c8], R17 ;  /* 0x0002c81101007387 */ /* 0x000fe20000100800 */
[----:B------:R-:W-:Y:S01]  /*11570*/  UMOV UR15, 0x40000040 ;  /* 0x40000040000f7882 */ /* 0x000fe20000000000 */
[----:B------:R-:W-:Y:S02]  /*11580*/  UMOV UR13, 0x40000040 ;  /* 0x40000040000d7882 */ /* 0x000fe40000000000 */
[----:B------:R-:W-:Y:S01]  /*11590*/  UMOV UR14, UR11 ;  /* 0x0000000b000e7c82 */ /* 0x000fe20008000000 */
[----:B------:R-:W-:Y:S01]  /*115a0*/  STL [R1+0x2c4], R16 ;  /* 0x0002c41001007387 */ /* 0x000fe20000100800 */
[----:B------:R-:W-:-:S03]  /*115b0*/  UMOV UR12, UR10 ;  /* 0x0000000a000c7c82 */ /* 0x000fc60008000000 */
[----:B------:R3:W-:Y:S04]  /*115c0*/  STL [R1+0x2c0], R2 ;  /* 0x0002c00201007387 */ /* 0x0007e80000100800 */
[----:B------:R4:W-:Y:S01]  /*115d0*/  STL [R1+0x2bc], R0 ;  /* 0x0002bc0001007387 */ /* 0x0009e20000100800 */
[----:B--2---:R-:W-:-:S06]  /*115e0*/  WARPGROUP.ARRIVE ;  /* 0x00000000000079c5 */ /* 0x004fcc0000000000 */
[----:B------:R-:W-:Y:S03]  /*115f0*/  HGMMA.64x256x8.F32.TF32 R24, gdesc[UR12], R24, gsb0 ;  /* 0x07e000000c1879f0 */ /* 0x000fe60008002818 */
[----:B------:R-:W-:Y:S02]  /*11600*/  WARPGROUP.DEPBAR.LE gsb0, 0x0 ;  /* 0x00008000000079c5 */ /* 0x000fe40000010000 */
[----:B------:R-:W-:Y:S01]  /*11610*/  STL.64 [R1], R24 ;  /* 0x0000001801007387 */ /* 0x000fe20000100a00 */
[----:B---3--:R-:W-:Y:S01]  /*11620*/  MOV R2, R150 ;  /* 0x0000009600027202 */ /* 0x008fe20000000f00 */
[----:B----4-:R-:W-:Y:S01]  /*11630*/  IMAD.MOV.U32 R0, RZ, RZ, R151 ;  /* 0x000000ffff007224 */ /* 0x010fe200078e0097 */
[----:B------:R-:W-:Y:S01]  /*11640*/  MOV R5, R147 ;  /* 0x0000009300057202 */ /* 0x000fe20000000f00 */
[----:B------:R-:W-:Y:S01]  /*11650*/  STL.64 [R1+0x8], R26 ;  /* 0x0000081a01007387 */ /* 0x000fe20000100a00 */
[----:B01----:R-:W-:Y:S01]  /*11660*/  IMAD.MOV.U32 R4, RZ, RZ, R148 ;  /* 0x000000ffff047224 */ /* 0x003fe200078e0094 */
        /* <DEDUP_REMOVED lines=38> */
[----:B------:R-:W2:Y:S01]  /*118d0*/  LDL.LU.64 R150, [R1+0x17d0] ;  /* 0x0017d00001967983 */ /* 0x000ea20000300a00 */
        /* <DEDUP_REMOVED lines=92> */
[----:B------:R-:W-:-:S02]  /*11ea0*/  IMAD.MOV.U32 R231, RZ, RZ, R50 ;  /* 0x000000ffffe77224 */ /* 0x000fc400078e0032 */
[----:B------:R-:W-:Y:S01]  /*11eb0*/  IMAD.MOV.U32 R232, RZ, RZ, R49 ;  /* 0x000000ffffe87224 */ /* 0x000fe200078e0031 */
[----:B------:R-:W2:Y:S01]  /*11ec0*/  LDL.LU.64 R102, [R1+0x1710] ;  /* 0x0017100001667983 */ /* 0x000ea20000300a00 */
[----:B------:R-:W-:Y:S02]  /*11ed0*/  IMAD.MOV.U32 R235, RZ, RZ, R46 ;  /* 0x000000ffffeb7224 */ /* 0x000fe400078e002e */
[----:B------:R-:W-:Y:S01]  /*11ee0*/  IMAD.MOV.U32 R234, RZ, RZ, R47 ;  /* 0x000000ffffea7224 */ /* 0x000fe200078e002f */
        /* <DEDUP_REMOVED lines=28> */
[----:B0-----:R-:W2:Y:S04]  /*120b0*/  LDL.LU.64 R44, [R1+0x1628] ;  /* 0x00162800012c7983 */ /* 0x001ea80000300a00 */
        /* <DEDUP_REMOVED lines=11> */
[----:B------:R-:W-:-:S02]  /*12170*/  UMOV UR13, 0x40000040 ;  /* 0x40000040000d7882 */ /* 0x000fc40000000000 */
[----:B------:R-:W-:Y:S01]  /*12180*/  STL [R1+0x15d0], R152 ;  /* 0x0015d09801007387 */ /* 0x000fe20000100800 */
[----:B--2---:R-:W-:-:S06]  /*12190*/  WARPGROUP.ARRIVE ;  /* 0x00000000000079c5 */ /* 0x004fcc0000000000 */
        /* <DEDUP_REMOVED lines=2892> */
[----:B------:R-:W-:Y:S01]  /*1d660*/  IMAD.MOV.U32 R4, RZ, RZ, R148 ;  /* 0x000000ffff047224 */ /* 0x000fe200078e0094 */
[----:B------:R-:W-:Y:S02]  /*1d670*/  MOV R3, R149 ;  /* 0x0000009500037202 */ /* 0x000fe40000000f00 */
[----:B------:R-:W-:Y:S01]  /*1d680*/  STL.64 [R1+0x48], R42 ;  /* 0x0000482a01007387 */ /* 0x000fe20000100a00 */
[----:B------:R-:W-:Y:S01]  /*1d690*/  IMAD.MOV.U32 R6, RZ, RZ, R146 ;  /* 0x000000ffff067224 */ /* 0x000fe200078e0092 */
[----:B------:R-:W-:Y:S02]  /*1d6a0*/  MOV R5, R147 ;  /* 0x0000009300057202 */ /* 0x000fe40000000f00 */
[----:B------:R0:W-:Y:S01]  /*1d6b0*/  STL.64 [R1+0x50], R44 ;  /* 0x0000502c01007387 */ /* 0x0001e20000100a00 */
[----:B------:R-:W-:Y:S01]  /*1d6c0*/  IMAD.MOV.U32 R8, RZ, RZ, R144 ;  /* 0x000000ffff087224 */ /* 0x000fe200078e0090 */
[----:B------:R-:W-:-:S02]  /*1d6d0*/  MOV R7, R145 ;  /* 0x0000009100077202 */ /* 0x000fc40000000f00 */
[----:B------:R-:W3:Y:S01]  /*1d6e0*/  LDL.LU.64 R150, [R1+0x780] ;  /* 0x0007800001967983 */ /* 0x000ee20000300a00 */
[----:B------:R-:W-:Y:S01]  /*1d6f0*/  IMAD.MOV.U32 R10, RZ, RZ, R142 ;  /* 0x000000ffff0a7224 */ /* 0x000fe200078e008e */
[----:B------:R-:W-:Y:S02]  /*1d700*/  MOV R9, R143 ;  /* 0x0000008f00097202 */ /* 0x000fe40000000f00 */
[----:B------:R-:W3:Y:S01]  /*1d710*/  LDL.LU.64 R148, [R1+0x778] ;  /* 0x0007780001947983 */ /* 0x000ee20000300a00 */
[----:B------:R-:W-:Y:S01]  /*1d720*/  IMAD.MOV.U32 R12, RZ, RZ, R140 ;  /* 0x000000ffff0c7224 */ /* 0x000fe200078e008c */
[----:B------:R-:W-:Y:S02]  /*1d730*/  MOV R11, R141 ;  /* 0x0000008d000b7202 */ /* 0x000fe40000000f00 */
[----:B------:R-:W3:Y:S01]  /*1d740*/  LDL.LU.64 R146, [R1+0x770] ;  /* 0x0007700001927983 */ /* 0x000ee20000300a00 */
        /* <DEDUP_REMOVED lines=18> */
[----:B------:R-:W-:Y:S01]  /*1d870*/  MOV R210, R126 ;  /* 0x0000007e00d27202 */ /* 0x000fe20000000f00 */
[----:B------:R-:W-:-:S02]  /*1d880*/  IMAD.MOV.U32 R211, RZ, RZ, R127 ;  /* 0x000000ffffd37224 */ /* 0x000fc400078e007f */
[----:B------:R-:W3:Y:S01]  /*1d890*/  LDL.LU.64 R132, [R1+0x738] ;  /* 0x0007380001847983 */ /* 0x000ee20000300a00 */
        /* <DEDUP_REMOVED lines=230> */
[----:B------:R-:W-:-:S02]  /*1e700*/  UIADD3 UR12, UR10, 0x1802, URZ ;  /* 0x000018020a0c7890 */ /* 0x000fc4000fffe03f */
        /* <DEDUP_REMOVED lines=506> */
[----:B------:R-:W-:Y:S01]  /*206b0*/  UIADD3 UR14, UR11, 0x1806, URZ ;  /* 0x000018060b0e7890 */ /* 0x000fe2000fffe03f */
[----:B------:R0:W5:Y:S01]  /*206c0*/  LDL.LU R17, [R1+0x2c8] ;  /* 0x0002c80001117983 */ /* 0x0001620000300800 */
[----:B------:R-:W-:Y:S01]  /*206d0*/  UIADD3 UR12, UR10, 0x1806, URZ ;  /* 0x000018060a0c7890 */ /* 0x000fe2000fffe03f */
[----:B------:R-:W-:Y:S01]  /*206e0*/  UMOV UR15, 0x40000040 ;  /* 0x40000040000f7882 */ /* 0x000fe20000000000 */
[----:B------:R-:W-:Y:S01]  /*206f0*/  UMOV UR13, 0x40000040 ;  /* 0x40000040000d7882 */ /* 0x000fe20000000000 */
[----:B------:R0:W5:Y:S04]  /*20700*/  LDL.LU R16, [R1+0x2c4] ;  /* 0x0002c40001107983 */ /* 0x0001680000300800 */
[----:B------:R0:W5:Y:S04]  /*20710*/  LDL.LU R2, [R1+0x2c0] ;  /* 0x0002c00001027983 */ /* 0x0001680000300800 */
[----:B------:R0:W5:Y:S01]  /*20720*/  LDL.LU R0, [R1+0x2bc] ;  /* 0x0002bc0001007983 */ /* 0x0001620000300800 */
        /* <DEDUP_REMOVED lines=96> */
[----:B------:R-:W-:Y:S01]  /*20d30*/  BPT.TRAP 0x1 ;  /* 0x000000040000795c */ /* 0x000fe20000300000 */
.L_x_27:
[----:B-----5:R-:W-:Y:S01]  /*20d40*/  ISETP.NE.AND P1, PT, R17, RZ, PT ;  /* 0x000000ff1100720c */ /* 0x020fe20003f25270 */
[----:B------:R-:W-:Y:S01]  /*20d50*/  IMAD.U32 R3, RZ, RZ, UR8 ;  /* 0x00000008ff037e24 */ /* 0x000fe2000f8e00ff */
[----:B------:R-:W-:-:S11]  /*20d60*/  UISETP.GT.U32.AND UP0, UPT, UR37, 0x1, UPT ;  /* 0x000000012500788c */ /* 0x000fd6000bf04070 */
[----:B------:R-:W-:-:S05]  /*20d70*/  @P1 LEA R3, R3, R0, 0x3 ;  /* 0x0000000003031211 */ /* 0x000fca00078e18ff */
[----:B------:R-:W-:-:S05]  /*20d80*/  @P1 VIADD R3, R3, 0x20 ;  /* 0x0000002003031836 */ /* 0x000fca0000000000 */
[----:B------:R-:W-:-:S04]  /*20d90*/  @P1 PRMT R3, R152, 0x654, R3 ;  /* 0x0000065498031816 */ /* 0x000fc80000000003 */
[----:B------:R0:W-:Y:S01]  /*20da0*/  @P1 SYNCS.ARRIVE.TRANS64.RED.A1T0 RZ, [R3+URZ], RZ ;  /* 0x000000ff03ff19a7 */ /* 0x0001e2000810043f */
[----:B------:R-:W-:-:S13]  /*20db0*/  PLOP3.LUT P1, PT, PT, PT, UP0, 0x80, 0x0 ;  /* 0x000000000000781c */ /* 0x000fda0003f2f008 */
[----:B0-----:R-:W-:Y:S05]  /*20dc0*/  @P1 BRA `(.L_x_28) ;  /* 0x0000000000041947 */ /* 0x001fea0003800000 */
[----:B------:R-:W-:Y:S01]  /*20dd0*/  BPT.TRAP 0x1 ;  /* 0x000000040000795c */ /* 0x000fe20000300000 */
.L_x_28:
[----:B------:R-:W-:Y:S02]  /*20de0*/  UISETP.GT.AND UP2, UPT, UR9, 0x1, UPT ;  /* 0x000000010900788c */ /* 0x000fe4000bf44270 */
[----:B------:R-:W-:Y:S02]  /*20df0*/  UIADD3 UR6, UR6, 0x1, URZ ;  /* 0x0000000106067890 */ /* 0x000fe4000fffe03f */
[----:B------:R-:W-:Y:S02]  /*20e00*/  UIADD3 UR8, UR8, 0x1, URZ ;  /* 0x0000000108087890 */ /* 0x000fe4000fffe03f */
[----:B------:R-:W-:Y:S01]  /*20e10*/  PLOP3.LUT P1, PT, PT, PT, UP2, 0x80, 0x0 ;  /* 0x000000000000781c */ /* 0x000fe20003f2f028 */
[----:B------:R-:W-:Y:S02]  /*20e20*/  UISETP.NE.AND UP0, UPT, UR6, 0x4, UPT ;  /* 0x000000040600788c */ /* 0x000fe4000bf05270 */
[----:B------:R-:W-:Y:S02]  /*20e30*/  UIADD3 UR10, UR9, -0x1, URZ ;  /* 0xffffffff090a7890 */ /* 0x000fe4000fffe03f */
[----:B------:R-:W-:-:S02]  /*20e40*/  USEL UR9, URZ, 0x1, UP0 ;  /* 0x000000013f097887 */ /* 0x000fc40008000000 */
[----:B------:R-:W-:Y:S02]  /*20e50*/  UISETP.NE.AND UP1, UPT, UR8, 0x4, UPT ;  /* 0x000000040800788c */ /* 0x000fe4000bf25270 */
[----:B------:R-:W-:Y:S02]  /*20e60*/  ULOP3.LUT UR7, UR7, UR9, URZ, 0x3c, !UPT ;  /* 0x0000000907077292 */ /* 0x000fe4000f8e3c3f */
[----:B------:R-:W-:Y:S02]  /*20e70*/  USEL UR6, UR6, URZ, UP0 ;  /* 0x0000003f06067287 */ /* 0x000fe40008000000 */
[----:B------:R-:W-:Y:S01]  /*20e80*/  USEL UR8, UR8, URZ, UP1 ;  /* 0x0000003f08087287 */ /* 0x000fe20008800000 */
[----:B------:R-:W-:Y:S01]  /*20e90*/  UMOV UR9, UR10 ;  /* 0x0000000a00097c82 */ /* 0x000fe20008000000 */
[----:B------:R-:W-:Y:S10]  /*20ea0*/  @P1 BRA `(.L_x_29) ;  /* 0xfffffefc00641947 */ /* 0x000ff4000383ffff */
.L_x_22:
[----:B-----5:R-:W0:Y:S02]  /*20eb0*/  LDC R3, c[0x0][0x28c] ;  /* 0x0000a300ff037b82 */ /* 0x020e240000000800 */
[----:B0-----:R-:W-:-:S13]  /*20ec0*/  ISETP.GE.AND P1, PT, R3, 0x1, PT ;  /* 0x000000010300780c */ /* 0x001fda0003f26270 */
[----:B------:R-:W-:Y:S05]  /*20ed0*/  @!P1 BRA `(.L_x_30) ;  /* 0x0000000000449947 */ /* 0x000fea0003800000 */
[----:B------:R-:W-:Y:S05]  /*20ee0*/  @!P0 BRA `(.L_x_31) ;  /* 0x0000000000048947 */ /* 0x000fea0003800000 */
[----:B------:R-:W-:Y:S01]  /*20ef0*/  BPT.TRAP 0x1 ;  /* 0x000000040000795c */ /* 0x000fe20000300000 */
.L_x_31:
[----:B------:R-:W-:Y:S01]  /*20f00*/  ISETP.NE.AND P0, PT, R17, RZ, PT ;  /* 0x000000ff1100720c */ /* 0x000fe20003f05270 */
[----:B------:R-:W-:-:S12]  /*20f10*/  UISETP.LT.AND UP1, UPT, UR43, 0x1, UPT ;  /* 0x000000012b00788c */ /* 0x000fd8000bf21270 */
[----:B------:R-:W-:-:S05]  /*20f20*/  VOTEU.ANY UP0, P0 ;  /* 0x00000000003f7886 */ /* 0x000fca0000000100 */
[----:B------:R-:W-:-:S04]  /*20f30*/  @UP0 USEL UR4, UR43, 0x1, UP1 ;  /* 0x000000012b040887 */ /* 0x000fc80008800000 */
[----:B------:R-:W-:Y:S02]  /*20f40*/  @UP0 UIADD3 UR4, UR39, UR43, -UR4 ;  /* 0x0000002b27040290 */ /* 0x000fe4000fffe804 */
[----:B------:R-:W-:-:S04]  /*20f50*/  UISETP.GT.U32.AND UP0, UPT, UR37, 0x1, UPT ;  /* 0x000000012500788c */ /* 0x000fc8000bf04070 */
[----:B------:R-:W-:-:S05]  /*20f60*/  MOV R3, UR4 ;  /* 0x0000000400037c02 */ /* 0x000fca0008000f00 */
[----:B------:R-:W-:-:S05]  /*20f70*/  @P0 IMAD.SHL.U32 R3, R3, 0x8, RZ ;  /* 0x0000000803030824 */ /* 0x000fca00078e00ff */
[----:B------:R-:W-:-:S04]  /*20f80*/  @P0 LOP3.LUT R3, R3, 0x18, RZ, 0xc0, !PT ;  /* 0x0000001803030812 */ /* 0x000fc800078ec0ff */
[----:B------:R-:W-:-:S04]  /*20f90*/  @P0 IADD3 R0, R0, 0x20, R3 ;  /* 0x0000002000000810 */ /* 0x000fc80007ffe003 */
[----:B------:R-:W-:-:S04]  /*20fa0*/  @P0 PRMT R0, R152, 0x654, R0 ;  /* 0x0000065498000816 */ /* 0x000fc80000000000 */
[----:B------:R0:W-:Y:S01]  /*20fb0*/  @P0 SYNCS.ARRIVE.TRANS64.RED.A1T0 RZ, [R0+URZ], RZ ;  /* 0x000000ff00ff09a7 */ /* 0x0001e2000810043f */
[----:B------:R-:W-:-:S13]  /*20fc0*/  PLOP3.LUT P0, PT, PT, PT, UP0, 0x80, 0x0 ;  /* 0x000000000000781c */ /* 0x000fda0003f0f008 */
[----:B0-----:R-:W-:Y:S05]  /*20fd0*/  @P0 BRA `(.L_x_30) ;  /* 0x0000000000040947 */ /* 0x001fea0003800000 */
[----:B------:R-:W-:Y:S01]  /*20fe0*/  BPT.TRAP 0x1 ;  /* 0x000000040000795c */ /* 0x000fe20000300000 */
.L_x_30:
[----:B------:R-:W0:Y:S01]  /*20ff0*/  S2R R8, SR_TID.X ;  /* 0x0000000000087919 */ /* 0x000e220000002100 */
[----:B------:R-:W-:Y:S01]  /*21000*/  MOV R19, 0x6540 ;  /* 0x0000654000137802 */ /* 0x000fe20000000f00 */
[----:B------:R-:W-:Y:S02]  /*21010*/  UIMAD.WIDE UR6, UR40, 0x100, URZ ;  /* 0x00000100280678a5 */ /* 0x000fe4000f8e023f */
[----:B------:R-:W-:Y:S01]  /*21020*/  USHF.R.S32.HI UR10, URZ, 0x1f, UR42 ;  /* 0x0000001f3f0a7899 */ /* 0x000fe2000801142a */
[----:B------:R-:W-:Y:S01]  /*21030*/  ULDC.64 UR8, c[0x0][0x5d0] ;  /* 0x0001740000087ab9 */ /* 0x000fe20000000a00 */
[----:B------:R-:W-:Y:S02]  /*21040*/  UIADD3 UR39, UR43, UR39, URZ ;  /* 0x000000272b277290 */ /* 0x000fe4000fffe03f */
[----:B------:R-:W-:Y:S02]  /*21050*/  UIMAD UR4, UR10, UR8, URZ ;  /* 0x000000080a0472a4 */ /* 0x000fe4000f8e023f */
[----:B------:R-:W-:-:S02]  /*21060*/  USHF.L.U32 UR40, UR40, 0x8, URZ ;  /* 0x0000000828287899 */ /* 0x000fc4000800063f */
[----:B------:R-:W-:Y:S01]  /*21070*/  UIMAD UR4, UR42, UR9, UR4 ;  /* 0x000000092a0472a4 */ /* 0x000fe2000f8e0204 */
[----:B------:R-:W-:Y:S01]  /*21080*/  ULDC UR5, c[0x0][0x284] ;  /* 0x0000a10000057ab9 */ /* 0x000fe20000000800 */
[----:B------:R-:W-:Y:S01]  /*21090*/  UISETP.GT.U32.AND UP0, UPT, UR39, 0x3, UPT ;  /* 0x000000032700788c */ /* 0x000fe2000bf04070 */
[----:B------:R-:W-:-:S03]  /*210a0*/  IMAD.U32 R158, RZ, RZ, UR5 ;  /* 0x00000005ff9e7e24 */ /* 0x000fc6000f8e00ff */
[----:B------:R-:W-:Y:S01]  /*210b0*/  UISETP.LT.U32.AND UP0, UPT, UR43, 0x4, UP0 ;  /* 0x000000042b00788c */ /* 0x000fe20008701070 */
[--C-:B0-----:R-:W-:Y:S01]  /*210c0*/  SHF.R.U32.HI R4, RZ, 0x7, R8.reuse ;  /* 0x00000007ff047819 */ /* 0x101fe20000011608 */
[----:B------:R-:W-:Y:S01]  /*210d0*/  IMAD.SHL.U32 R18, R8, 0x2, RZ ;  /* 0x0000000208127824 */ /* 0x000fe200078e00ff */
[----:B------:R-:W-:Y:S02]  /*210e0*/  SHF.R.U32.HI R5, RZ, 0x2, R8 ;  /* 0x00000002ff057819 */ /* 0x000fe40000011608 */
[----:B------:R-:W-:Y:S02]  /*210f0*/  LOP3.LUT R4, R4, 0x1, RZ, 0xc0, !PT ;  /* 0x0000000104047812 */ /* 0x000fe400078ec0ff */
[----:B------:R-:W-:Y:S02]  /*21100*/  LOP3.LUT R6, R8, 0x60, RZ, 0xc0, !PT ;  /* 0x0000006008067812 */ /* 0x000fe400078ec0ff */
[----:B------:R-:W-:Y:S02]  /*21110*/  LOP3.LUT R5, R5, 0x7, RZ, 0xc0, !PT ;  /* 0x0000000705057812 */ /* 0x000fe400078ec0ff */
[----:B------:R-:W-:-:S02]  /*21120*/  SHF.L.U32 R3, R4, 0x6, RZ ;  /* 0x0000000604037819 */ /* 0x000fc400000006ff */
[----:B------:R-:W-:Y:S02]  /*21130*/  LOP3.LUT R18, R18, 0x6, RZ, 0xc0, !PT ;  /* 0x0000000612127812 */ /* 0x000fe400078ec0ff */
[----:B------:R-:W-:Y:S02]  /*21140*/  SHF.R.U32.HI R6, RZ, 0x1, R6 ;  /* 0x00000001ff067819 */ /* 0x000fe40000011606 */
[--C-:B------:R-:W-:Y:S02]  /*21150*/  LOP3.LUT R3, R3, 0x40, R5.reuse, 0xe2, !PT ;  /* 0x0000004003037812 */ /* 0x100fe400078ee205 */
[----:B------:R-:W-:Y:S01]  /*21160*/  PRMT R18, R18, R19, UR41 ;  /* 0x0000002912127e16 */ /* 0x000fe20008000013 */
[----:B------:R-:W-:Y:S01]  /*21170*/  USHF.L.U32 UR41, UR41, 0x8, URZ ;  /* 0x0000000829297899 */ /* 0x000fe2000800063f */
[----:B------:R-:W-:Y:S02]  /*21180*/  IADD3 R0, RZ, -R6, -R5 ;  /* 0x80000006ff007210 */ /* 0x000fe40007ffe805 */
[----:B------:R-:W-:Y:S01]  /*21190*/  LOP3.LUT R3, R3, UR6, R6, 0xfe, !PT ;  /* 0x0000000603037c12 */ /* 0x000fe2000f8efe06 */
[----:B------:R-:W-:Y:S01]  /*211a0*/  IMAD.U32 R6, RZ, RZ, UR8 ;  /* 0x00000008ff067e24 */ /* 0x000fe2000f8e00ff */
[----:B------:R-:W-:Y:S01]  /*211b0*/  SHF.R.S32.HI R19, RZ, 0x1f, R18 ;  /* 0x0000001fff137819 */ /* 0x000fe20000011412 */
[----:B------:R-:W-:Y:S01]  /*211c0*/  ULDC UR8, c[0x0][0x288] ;  /* 0x0000a20000087ab9 */ /* 0x000fe20000000800 */
[----:B------:R-:W-:Y:S01]  /*211d0*/  IMAD R0, R4, -0x40, R0 ;  /* 0xffffffc004007824 */ /* 0x000fe200078e0200 */
[----:B------:R-:W-:Y:S01]  /*211e0*/  UISETP.GE.AND UP1, UPT, UR41, UR8, UPT ;  /* 0x000000082900728c */ /* 0x000fe2000bf26270 */
[----:B------:R-:W-:Y:S01]  /*211f0*/  MOV R5, 0xfffffffe ;  /* 0xfffffffe00057802 */ /* 0x000fe20000000f00 */
[----:B------:R-:W-:-:S02]  /*21200*/  IMAD.WIDE.U32 R6, R6, UR42, R18 ;  /* 0x0000002a06067c25 */ /* 0x000fc4000f8e0012 */
[----:B------:R-:W-:Y:S02]  /*21210*/  UISETP.GE.OR UP1, UPT, UR40, UR5, UP1 ;  /* 0x000000052800728c */ /* 0x000fe40008f26670 */
[----:B------:R-:W-:Y:S01]  /*21220*/  IADD3 R158, R158, -UR40, R0 ;  /* 0x800000289e9e7c10 */ /* 0x000fe2000fffe000 */
[----:B------:R-:W-:Y:S01]  /*21230*/  USEL UR5, URZ, 0x1, !UP0 ;  /* 0x000000013f057887 */ /* 0x000fe2000c000000 */
[----:B------:R-:W-:Y:S01]  /*21240*/  IADD3 R7, R7, UR4, RZ ;  /* 0x0000000407077c10 */ /* 0x000fe2000fffe0ff */
[----:B------:R-:W-:Y:S01]  /*21250*/  USHF.R.U32.HI UR4, URZ, 0x2, UR39 ;  /* 0x000000023f047899 */ /* 0x000fe20008011627 */
[----:B------:R-:W-:Y:S01]  /*21260*/  LOP3.LUT R0, R8, 0x3, RZ, 0xc0, !PT ;  /* 0x0000000308007812 */ /* 0x000fe200078ec0ff */
[----:B------:R-:W-:Y:S01]  /*21270*/  ULOP3.LUT UR39, UR39, 0x3, URZ, 0xc0, !UPT ;  /* 0x0000000327277892 */ /* 0x000fe2000f8ec03f */
[----:B------:R-:W-:Y:S01]  /*21280*/  PLOP3.LUT P0, PT, PT, PT, UP1, 0x80, 0x0 ;  /* 0x000000000000781c */ /* 0x000fe20003f0f018 */
[----:B------:R-:W-:Y:S02]  /*21290*/  ULOP3.LUT UR4, UR4, 0x1, URZ, 0xc0, !UPT ;  /* 0x0000000104047892 */ /* 0x000fe4000f8ec03f */
[----:B------:R-:W-:Y:S01]  /*212a0*/  IMAD R0, R0, R5, UR8 ;  /* 0x0000000800007e24 */ /* 0x000fe2000f8e0205 */
[----:B------:R-:W-:Y:S01]  /*212b0*/  UMOV UR40, 0xffffffff ;  /* 0xffffffff00287882 */ /* 0x000fe20000000000 */
[----:B------:R-:W-:-:S02]  /*212c0*/  UISETP.NE.U32.AND UP2, UPT, UR4, 0x1, UPT ;  /* 0x000000010400788c */ /* 0x000fc4000bf45070 */
[----:B------:R-:W-:Y:S02]  /*212d0*/  VIADD R0, R0, -UR41 ;  /* 0x8000002900007c36 */ /* 0x000fe40008000000 */
[----:B------:R-:W-:-:S04]  /*212e0*/  UISETP.GT.U32.AND UP2, UPT, UR43, 0x3, !UP2 ;  /* 0x000000032b00788c */ /* 0x000fc8000d744070 */
[----:B------:R-:W-:-:S04]  /*212f0*/  USEL UR4, URZ, 0x1, !UP2 ;  /* 0x000000013f047887 */ /* 0x000fc8000d000000 */
[----:B------:R-:W-:Y:S01]  /*21300*/  ULOP3.LUT UR36, UR4, UR36, UR5, 0x96, !UPT ;  /* 0x0000002404247292 */ /* 0x000fe2000f8e9605 */
[----:B------:R-:W-:Y:S11]  /*21310*/  @P0 BRA `(.L_x_32) ;  /* 0x000000fc00a00947 */ /* 0x000ff60003800000 */
[----:B------:R-:W-:Y:S01]  /*21320*/  FSETP.NEU.AND P0, PT, R16, RZ, PT ;  /* 0x000000ff1000720b */ /* 0x000fe20003f0d000 */
[----:B------:R-:W-:Y:S01]  /*21330*/  ULDC.64 UR8, c[0x0][0x5c8] ;  /* 0x0001720000087ab9 */ /* 0x000fe20000000a00 */
[----:B------:R-:W-:Y:S01]  /*21340*/  ISETP.GT.AND P3, PT, R158, RZ, PT ;  /* 0x000000ff9e00720c */ /* 0x000fe20003f64270 */
[----:B------:R-:W-:Y:S01]  /*21350*/  UIMAD UR4, UR7, UR8, URZ ;  /* 0x00000008070472a4 */ /* 0x000fe2000f8e023f */
[----:B------:R-:W-:Y:S01]  /*21360*/  MOV R10, UR9 ;  /* 0x00000009000a7c02 */ /* 0x000fe20008000f00 */
[C---:B------:R-:W-:Y:S01]  /*21370*/  IMAD.WIDE.U32 R6, R3.reuse, UR8, R6 ;  /* 0x0000000803067c25 */ /* 0x040fe2000f8e0006 */
[----:B------:R-:W-:Y:S01]  /*21380*/  BSSY B0, `(.L_x_32) ;  /* 0x0000fe1000007945 */ /* 0x000fe20003800000 */
[----:B------:R-:W-:Y:S02]  /*21390*/  ISETP.GT.AND P1, PT, R0, RZ, P3 ;  /* 0x000000ff0000720c */ /* 0x000fe40001f24270 */
[----:B------:R-:W-:-:S04]  /*213a0*/  IMAD R10, R3, R10, UR4 ;  /* 0x00000004030a7e24 */ /* 0x000fc8000f8e020a */
[----:B------:R-:W-:Y:S01]  /*213b0*/  IMAD.IADD R10, R7, 0x1, R10 ;  /* 0x00000001070a7824 */ /* 0x000fe200078e020a */
[----:B------:R-:W-:Y:S06]  /*213c0*/  @!P0 BRA `(.L_x_33) ;  /* 0x000000ac003c8947 */ /* 0x000fec0003800000 */
[----:B------:R-:W0:Y:S01]  /*213d0*/  LDC.64 R22, c[0x0][0x5b8] ;  /* 0x00016e00ff167b82 */ /* 0x000e220000000a00 */
[----:B------:R-:W2:Y:S01]  /*213e0*/  LDL.LU R11, [R1] ;  /* 0x00000000010b7983 */ /* 0x000ea20000300800 */
[----:B------:R-:W-:-:S06]  /*213f0*/  ULDC.64 UR4, c[0x0][0x5c0] ;  /* 0x0001700000047ab9 */ /* 0x000fcc0000000a00 */
[----:B------:R-:W1:Y:S08]  /*21400*/  LDC.64 R14, c[0x0][0x5b0] ;  /* 0x00016c00ff0e7b82 */ /* 0x000e700000000a00 */
[----:B------:R-:W3:Y:S01]  /*21410*/  LDC.64 R12, c[0x0][0x5a8] ;  /* 0x00016a00ff0c7b82 */ /* 0x000ee20000000a00 */
[C---:B0-----:R-:W-:Y:S02]  /*21420*/  IMAD R159, R22.reuse, UR10, RZ ;  /* 0x0000000a169f7c24 */ /* 0x041fe4000f8e02ff */
[----:B------:R-:W-:-:S04]  /*21430*/  IMAD.WIDE.U32 R154, R22, UR42, R18 ;  /* 0x0000002a169a7c25 */ /* 0x000fc8000f8e0012 */
[----:B------:R-:W-:Y:S02]  /*21440*/  IMAD R159, R23, UR42, R159 ;  /* 0x0000002a179f7c24 */ /* 0x000fe4000f8e029f */
[----:B-1----:R-:W-:Y:S02]  /*21450*/  IMAD R153, R14, UR7, RZ ;  /* 0x000000070e997c24 */ /* 0x002fe4000f8e02ff */
[----:B------:R-:W-:Y:S01]  /*21460*/  IMAD.MOV.U32 R20, RZ, RZ, R154 ;  /* 0x000000ffff147224 */ /* 0x000fe200078e009a */
[----:B------:R-:W-:Y:S01]  /*21470*/  IADD3 R21, R155, R159, RZ ;  /* 0x0000009f9b157210 */ /* 0x000fe20007ffe0ff */
[C---:B------:R-:W-:Y:S02]  /*21480*/  IMAD R153, R3.reuse, R15, R153 ;  /* 0x0000000f03997224 */ /* 0x040fe400078e0299 */
[----:B------:R-:W-:-:S05]  /*21490*/  IMAD.WIDE.U32 R4, R3, R14, R20 ;  /* 0x0000000e03047225 */ /* 0x000fca00078e0014 */
[----:B------:R-:W-:Y:S02]  /*214a0*/  IADD3 R5, R5, R153, RZ ;  /* 0x0000009905057210 */ /* 0x000fe40007ffe0ff */
[----:B---3--:R-:W-:-:S04]  /*214b0*/  LEA R8, P0, R4, R12, 0x2 ;  /* 0x0000000c04087211 */ /* 0x008fc800078010ff */
[----:B------:R-:W-:-:S05]  /*214c0*/  LEA.HI.X R9, R4, R13, R5, 0x2, P0 ;  /* 0x0000000d04097211 */ /* 0x000fca00000f1405 */
[----:B------:R-:W3:Y:S01]  /*214d0*/  @P1 LDG.E.LTC128B R23, desc[UR44][R8.64] ;  /* 0x0000002c08171981 */ /* 0x000ee2000c1e1920 */
[C---:B------:R-:W-:Y:S01]  /*214e0*/  LEA R4, P0, R6.reuse, UR4, 0x2 ;  /* 0x0000000406047c11 */ /* 0x040fe2000f8010ff */
[----:B------:R-:W-:Y:S03]  /*214f0*/  BSSY B1, `(.L_x_34) ;  /* 0x0000010000017945 */ /* 0x000fe60003800000 */
[----:B------:R-:W-:Y:S02]  /*21500*/  LEA.HI.X R5, R6, UR5, R10, 0x2, P0 ;  /* 0x0000000506057c11 */ /* 0x000fe400080f140a */
[----:B---3--:R-:W-:-:S05]  /*21510*/  LOP3.LUT R7, R23, 0xffffe000, RZ, 0xc0, !PT ;  /* 0xffffe00017077812 */ /* 0x008fca00078ec0ff */
[----:B------:R-:W-:-:S04]  /*21520*/  FMUL R7, R7, R16 ;  /* 0x0000001007077220 */ /* 0x000fc80000400000 */
[----:B--2---:R-:W-:-:S05]  /*21530*/  FFMA R7, R11, R2, R7 ;  /* 0x000000020b077223 */ /* 0x004fca0000000007 */
[----:B------:R-:W-:-:S05]  /*21540*/  F2FP.TF32.F32.PACK_B R7, R7 ;  /* 0x00000007ff07723e */ /* 0x000fca00024050ff */
[----:B------:R0:W-:Y:S02]  /*21550*/  @P1 STG.E desc[UR44][R4.64], R7 ;  /* 0x0000000704001986 */ /* 0x0001e4000c10192c */
[----:B0-----:R-:W-:-:S04]  /*21560*/  IMAD.WIDE.U32 R6, R3, R14, R18 ;  /* 0x0000000e03067225 */ /* 0x001fc800078e0012 */
[----:B------:R-:W-:Y:S02]  /*21570*/  IMAD.IADD R7, R153, 0x1, R7 ;  /* 0x0000000199077824 */ /* 0x000fe400078e0207 */
[----:B------:R-:W-:-:S05]  /*21580*/  IMAD.WIDE.U32 R6, R22, UR42, R6 ;  /* 0x0000002a16067c25 */ /* 0x000fca000f8e0006 */
[----:B------:R-:W-:Y:S02]  /*21590*/  IADD3 R7, R159, R7, RZ ;  /* 0x000000079f077210 */ /* 0x000fe40007ffe0ff */
[----:B------:R-:W-:-:S04]  /*215a0*/  LEA R10, P0, R6, R12, 0x2 ;  /* 0x0000000c060a7211 */ /* 0x000fc800078010ff */
[----:B------:R-:W-:Y:S02]  /*215b0*/  LEA.HI.X R11, R6, R13, R7, 0x2, P0 ;  /* 0x0000000d060b7211 */ /* 0x000fe400000f1407 */
[----:B------:R-:W-:-:S13]  /*215c0*/  ISETP.GT.AND P0, PT, R0, 0x1, P3 ;  /* 0x000000010000780c */ /* 0x000fda0001f04270 */
[----:B------:R-:W-:Y:S05]  /*215d0*/  @!P0 BRA `(.L_x_35) ;  /* 0x0000000000048947 */ /* 0x000fea0003800000 */
[----:B------:R0:W5:Y:S02]  /*215e0*/  LDG.E.LTC128B R23, desc[UR44][R10.64+0x4] ;  /* 0x0000042c0a177981 */ /* 0x000164000c1e1920 */
.L_x_35:
[----:B------:R-:W-:Y:S05]  /*215f0*/  BSYNC B1 ;  /* 0x0000000000017941 */ /* 0x000fea0003800000 */
.L_x_34:
[----:B------:R-:W2:Y:S01]  /*21600*/  LDL.LU R7, [R1+0x4] ;  /* 0x0000040001077983 */ /* 0x000ea20000300800 */
[----:B-----5:R-:W-:Y:S01]  /*21610*/  LOP3.LUT R6, R23, 0xffffe000, RZ, 0xc0, !PT ;  /* 0xffffe00017067812 */ /* 0x020fe200078ec0ff */
[C---:B------:R-:W-:Y:S01]  /*21620*/  IMAD.SHL.U32 R156, R14.reuse, 0x8, RZ ;  /* 0x000000080e9c7824 */ /* 0x040fe200078e00ff */
[----:B------:R-:W-:Y:S01]  /*21630*/  SHF.L.U64.HI R157, R14, 0x3, R15 ;  /* 0x000000030e9d7819 */ /* 0x000fe2000001020f */
[----:B------:R-:W3:Y:S02]  /*21640*/  LDL.LU R160, [R1+0x8] ;  /* 0x0000080001a07983 */ /* 0x000ee40000300800 */
[----:B------:R-:W-:-:S04]  /*21650*/  FMUL R6, R6, R16 ;  /* 0x0000001006067220 */ /* 0x000fc80000400000 */
[----:B--2---:R-:W-:-:S05]  /*21660*/  FFMA R6, R7, R2, R6 ;  /* 0x0000000207067223 */ /* 0x004fca0000000006 */
[----:B------:R-:W-:-:S05]  /*21670*/  F2FP.TF32.F32.PACK_B R6, R6 ;  /* 0x00000006ff06723e */ /* 0x000fca00024050ff */
[----:B------:R1:W-:Y:S01]  /*21680*/  @P0 STG.E desc[UR44][R4.64+0x4], R6 ;  /* 0x0000040604000986 */ /* 0x0003e2000c10192c */
[----:B------:R-:W-:-:S04]  /*21690*/  ISETP.GT.AND P0, PT, R158, 0x8, PT ;  /* 0x000000089e00780c */ /* 0x000fc80003f04270 */
[----:B------:R-:W-:Y:S01]  /*216a0*/  ISETP.GT.AND P1, PT, R0, RZ, P0 ;  /* 0x000000ff0000720c */ /* 0x000fe20000724270 */
[----:B-1----:R-:W-:-:S05]  /*216b0*/  IMAD.WIDE.U32 R6, R3, R14, R156 ;  /* 0x0000000e03067225 */ /* 0x002fca00078e009c */
[----:B------:R-:W-:Y:S02]  /*216c0*/  IADD3 R153, R153, R7, RZ ;  /* 0x0000000799997210 */ /* 0x000fe40007ffe0ff */
[----:B------:R-:W-:-:S05]  /*216d0*/  IADD3 R7, P2, R154, R6, RZ ;  /* 0x000000069a077210 */ /* 0x000fca0007f5e0ff */
[----:B------:R-:W-:Y:S01]  /*216e0*/  IMAD.X R9, R153, 0x1, R21, P2 ;  /* 0x0000000199097824 */ /* 0x000fe200010e0615 */
[----:B------:R-:W-:-:S04]  /*216f0*/  LEA R8, P2, R7, R12, 0x2 ;  /* 0x0000000c07087211 */ /* 0x000fc800078410ff */
[----:B------:R-:W-:-:S05]  /*21700*/  LEA.HI.X R9, R7, R13, R9, 0x2, P2 ;  /* 0x0000000d07097211 */ /* 0x000fca00010f1409 */
[----:B------:R1:W2:Y:S01]  /*21710*/  @P1 LDG.E.LTC128B R23, desc[UR44][R8.64] ;  /* 0x0000002c08171981 */ /* 0x0002a2000c1e1920 */
[----:B------:R-:W-:Y:S01]  /*21720*/  IADD3 R6, P2, R18, R6, RZ ;  /* 0x0000000612067210 */ /* 0x000fe20007f5e0ff */
[----:B------:R-:W-:Y:S01]  /*21730*/  BSSY B1, `(.L_x_36) ;  /* 0x0000015000017945 */ /* 0x000fe20003800000 */
[----:B------:R-:W-:Y:S02]  /*21740*/  MOV R161, UR8 ;  /* 0x0000000800a17c02 */ /* 0x000fe40008000f00 */
[----:B------:R-:W-:Y:S02]  /*21750*/  IADD3.X R7, R19, R153, RZ, P2, !PT ;  /* 0x0000009913077210 */ /* 0x000fe400017fe4ff */
[----:B------:R-:W-:Y:S01]  /*21760*/  ISETP.GT.AND P4, PT, R0, 0x1, P0 ;  /* 0x000000010000780c */ /* 0x000fe20000784270 */
[----:B------:R-:W-:Y:S02]  /*21770*/  IMAD.SHL.U32 R161, R161, 0x20, RZ ;  /* 0x00000020a1a17824 */ /* 0x000fe400078e00ff */
[----:B------:R-:W-:-:S04]  /*21780*/  IMAD.WIDE.U32 R6, R22, UR42, R6 ;  /* 0x0000002a16067c25 */ /* 0x000fc8000f8e0006 */
[----:B------:R-:W-:Y:S01]  /*21790*/  IMAD.IADD R7, R159, 0x1, R7 ;  /* 0x000000019f077824 */ /* 0x000fe200078e0207 */
[----:B-1----:R-:W-:-:S04]  /*217a0*/  LEA R8, P2, R6, R12, 0x2 ;  /* 0x0000000c06087211 */ /* 0x002fc800078410ff */
[----:B------:R-:W-:Y:S02]  /*217b0*/  LEA.HI.X R9, R6, R13, R7, 0x2, P2 ;  /* 0x0000000d06097211 */ /* 0x000fe400010f1407 */
[----:B------:R-:W-:Y:S02]  /*217c0*/  MOV R6, UR8 ;  /* 0x0000000800067c02 */ /* 0x000fe40008000f00 */
[----:B--2---:R-:W-:-:S05]  /*217d0*/  LOP3.LUT R153, R23, 0xffffe000, RZ, 0xc0, !PT ;  /* 0xffffe00017997812 */ /* 0x004fca00078ec0ff */
[----:B------:R-:W-:-:S04]  /*217e0*/  FMUL R153, R153, R16 ;  /* 0x0000001099997220 */ /* 0x000fc80000400000 */
[----:B---3--:R-:W-:Y:S01]  /*217f0*/  FFMA R153, R160, R2, R153 ;  /* 0x00000002a0997223 */ /* 0x008fe20000000099 */
[----:B------:R-:W-:-:S04]  /*21800*/  IMAD.U32 R160, RZ, RZ, UR9 ;  /* 0x00000009ffa07e24 */ /* 0x000fc8000f8e00ff */
[----:B------:R-:W-:Y:S02]  /*21810*/  F2FP.TF32.F32.PACK_B R153, R153 ;  /* 0x00000099ff99723e */ /* 0x000fe400024050ff */
[----:B------:R-:W-:Y:S02]  /*21820*/  SHF.L.U64.HI R160, R6, 0x5, R160 ;  /* 0x0000000506a07819 */ /* 0x000fe400000102a0 */
[----:B------:R-:W-:-:S04]  /*21830*/  IADD3 R6, P2, R161, R4, RZ ;  /* 0x00000004a1067210 */ /* 0x000fc80007f5e0ff */
[----:B------:R-:W-:-:S05]  /*21840*/  IADD3.X R7, R160, R5, RZ, P2, !PT ;  /* 0x00000005a0077210 */ /* 0x000fca00017fe4ff */
[----:B------:R1:W-:Y:S01]  /*21850*/  @P1 STG.E desc[UR44][R6.64], R153 ;  /* 0x0000009906001986 */ /* 0x0003e2000c10192c */
[----:B------:R-:W-:Y:S05]  /*21860*/  @!P4 BRA `(.L_x_37) ;  /* 0x000000000004c947 */ /* 0x000fea0003800000 */
[----:B------:R2:W5:Y:S02]  /*21870*/  LDG.E.LTC128B R23, desc[UR44][R8.64+0x4] ;  /* 0x0000042c08177981 */ /* 0x000564000c1e1920 */
.L_x_37:
[----:B------:R-:W-:Y:S05]  /*21880*/  BSYNC B1 ;  /* 0x0000000000017941 */ /* 0x000fea0003800000 */
.L_x_36:
[----:B------:R-:W3:Y:S01]  /*21890*/  LDL.LU R162, [R1+0xc] ;  /* 0x00000c0001a27983 */ /* 0x000ee20000300800 */
[----:B-1---5:R-:W-:Y:S01]  /*218a0*/  LOP3.LUT R153, R23, 0xffffe000, RZ, 0xc0, !PT ;  /* 0xffffe00017997812 */ /* 0x022fe200078ec0ff */
[----:B------:R-:W-:Y:S01]  /*218b0*/  BSSY B1, `(.L_x_38) ;  /* 0x0000009000017945 */ /* 0x000fe20003800000 */
[----:B------:R-:W-:-:S03]  /*218c0*/  ISETP.GT.AND P1, PT, R0, 0x8, P3 ;  /* 0x000000080000780c */ /* 0x000fc60001f24270 */
[----:B------:R-:W-:-:S04]  /*218d0*/  FMUL R153, R153, R16 ;  /* 0x0000001099997220 */ /* 0x000fc80000400000 */
[----:B---3--:R-:W-:-:S05]  /*218e0*/  FFMA R153, R162, R2, R153 ;  /* 0x00000002a2997223 */ /* 0x008fca0000000099 */
[----:B------:R-:W-:-:S05]  /*218f0*/  F2FP.TF32.F32.PACK_B R153, R153 ;  /* 0x00000099ff99723e */ /* 0x000fca00024050ff */
[----:B------:R1:W-:Y:S02]  /*21900*/  @P4 STG.E desc[UR44][R6.64+0x4], R153 ;  /* 0x0000049906004986 */ /* 0x0003e4000c10192c */
[----:B-1----:R-:W-:Y:S01]  /*21910*/  IMAD.MOV.U32 R153, RZ, RZ, R23 ;  /* 0x000000ffff997224 */ /* 0x002fe200078e0017 */
[----:B------:R-:W-:Y:S06]  /*21920*/  @!P1 BRA `(.L_x_39) ;  /* 0x0000000000049947 */ /* 0x000fec0003800000 */
[----:B------:R1:W5:Y:S02]  /*21930*/  LDG.E.LTC128B R153, desc[UR44][R10.64+0x20] ;  /* 0x0000202c0a997981 */ /* 0x000364000c1e1920 */
.L_x_39:
[----:B------:R-:W-:Y:S05]  /*21940*/  BSYNC B1 ;  /* 0x0000000000017941 */ /* 0x000fea0003800000 */
.L_x_38:
[----:B------:R-:W3:Y:S01]  /*21950*/  LDL.LU R162, [R1+0x10] ;  /* 0x0000100001a27983 */ /* 0x000ee20000300800 */
[----:B-----5:R-:W-:Y:S01]  /*21960*/  LOP3.LUT R23, R153, 0xffffe000, RZ, 0xc0, !PT ;  /* 0xffffe00099177812 */ /* 0x020fe200078ec0ff */
[----:B------:R-:W-:Y:S01]  /*21970*/  BSSY B1, `(.L_x_40) ;  /* 0x0000008000017945 */ /* 0x000fe20003800000 */
[----:B------:R-:W-:-:S03]  /*21980*/  ISETP.GT.AND P2, PT, R0, 0x9, P3 ;  /* 0x000000090000780c */ /* 0x000fc60001f44270 */
[----:B------:R-:W-:-:S04]  /*21990*/  FMUL R23, R23, R16 ;  /* 0x0000001017177220 */ /* 0x000fc80000400000 */
[----:B---3--:R-:W-:-:S05]  /*219a0*/  FFMA R23, R162, R2, R23 ;  /* 0x00000002a2177223 */ /* 0x008fca0000000017 */
[----:B------:R-:W-:-:S05]  /*219b0*/  F2FP.TF32.F32.PACK_B R23, R23 ;  /* 0x00000017ff17723e */ /* 0x000fca00024050ff */
[----:B------:R3:W-:Y:S01]  /*219c0*/  @P1 STG.E desc[UR44][R4.64+0x20], R23 ;  /* 0x0000201704001986 */ /* 0x0007e2000c10192c */
[----:B------:R-:W-:Y:S05]  /*219d0*/  @!P2 BRA `(.L_x_41) ;  /* 0x000000000004a947 */ /* 0x000fea0003800000 */
[----:B------:R4:W5:Y:S02]  /*219e0*/  LDG.E.LTC128B R153, desc[UR44][R10.64+0x24] ;  /* 0x0000242c0a997981 */ /* 0x000964000c1e1920 */
.L_x_41:
[----:B------:R-:W-:Y:S05]  /*219f0*/  BSYNC B1 ;  /* 0x0000000000017941 */ /* 0x000fea0003800000 */
.L_x_40:
[----:B------:R-:W2:Y:S01]  /*21a00*/  LDL.LU R162, [R1+0x14] ;  /* 0x0000140001a27983 */ /* 0x000ea20000300800 */
[----:B---3-5:R-:W-:Y:S01]  /*21a10*/  LOP3.LUT R23, R153, 0xffffe000, RZ, 0xc0, !PT ;  /* 0xffffe00099177812 */ /* 0x028fe200078ec0ff */
[----:B------:R-:W-:Y:S01]  /*21a20*/  BSSY B1, `(.L_x_42) ;  /* 0x0000008000017945 */ /* 0x000fe20003800000 */
[----:B------:R-:W-:-:S03]  /*21a30*/  ISETP.GT.AND P1, PT, R0, 0x8, P0 ;  /* 0x000000080000780c */ /* 0x000fc60000724270 */
[----:B------:R-:W-:-:S04]  /*21a40*/  FMUL R23, R23, R16 ;  /* 0x0000001017177220 */ /* 0x000fc80000400000 */
[----:B--2---:R-:W-:-:S05]  /*21a50*/  FFMA R23, R162, R2, R23 ;  /* 0x00000002a2177223 */ /* 0x004fca0000000017 */
[----:B------:R-:W-:-:S05]  /*21a60*/  F2FP.TF32.F32.PACK_B R23, R23 ;  /* 0x00000017ff17723e */ /* 0x000fca00024050ff */
[----:B------:R2:W-:Y:S01]  /*21a70*/  @P2 STG.E desc[UR44][R4.64+0x24], R23 ;  /* 0x0000241704002986 */ /* 0x0005e2000c10192c */
[----:B------:R-:W-:Y:S05]  /*21a80*/  @!P1 BRA `(.L_x_43) ;  /* 0x0000000000049947 */ /* 0x000fea0003800000 */
[----:B------:R3:W5:Y:S02]  /*21a90*/  LDG.E.LTC128B R153, desc[UR44][R8.64+0x20] ;  /* 0x0000202c08997981 */ /* 0x000764000c1e1920 */
.L_x_43:
[----:B------:R-:W-:Y:S05]  /*21aa0*/  BSYNC B1 ;  /* 0x0000000000017941 */ /* 0x000fea0003800000 */
.L_x_42:
[----:B------:R-:W4:Y:S01]  /*21ab0*/  LDL.LU R162, [R1+0x18] ;  /* 0x0000180001a27983 */ /* 0x000f220000300800 */
[----:B--2--5:R-:W-:Y:S01]  /*21ac0*/  LOP3.LUT R23, R153, 0xffffe000, RZ, 0xc0, !PT ;  /* 0xffffe00099177812 */ /* 0x024fe200078ec0ff */
[----:B------:R-:W-:Y:S01]  /*21ad0*/  BSSY B1, `(.L_x_44) ;  /* 0x0000008000017945 */ /* 0x000fe20003800000 */
[----:B------:R-:W-:-:S03]  /*21ae0*/  ISETP.GT.AND P2, PT, R0, 0x9, P0 ;  /* 0x000000090000780c */ /* 0x000fc60000744270 */
[----:B------:R-:W-:-:S04]  /*21af0*/  FMUL R23, R23, R16 ;  /* 0x0000001017177220 */ /* 0x000fc80000400000 */
[----:B----4-:R-:W-:-:S05]  /*21b00*/  FFMA R23, R162, R2, R23 ;  /* 0x00000002a2177223 */ /* 0x010fca0000000017 */
[----:B------:R-:W-:-:S05]  /*21b10*/  F2FP.TF32.F32.PACK_B R23, R23 ;  /* 0x00000017ff17723e */ /* 0x000fca00024050ff */
[----:B------:R2:W-:Y:S01]  /*21b20*/  @P1 STG.E desc[UR44][R6.64+0x20], R23 ;  /* 0x0000201706001986 */ /* 0x0005e2000c10192c */
[----:B------:R-:W-:Y:S05]  /*21b30*/  @!P2 BRA `(.L_x_45) ;  /* 0x000000000004a947 */ /* 0x000fea0003800000 */
[----:B------:R4:W5:Y:S02]  /*21b40*/  LDG.E.LTC128B R153, desc[UR44][R8.64+0x24] ;  /* 0x0000242c08997981 */ /* 0x000964000c1e1920 */
.L_x_45:
[----:B------:R-:W-:Y:S05]  /*21b50*/  BSYNC B1 ;  /* 0x0000000000017941 */ /* 0x000fea0003800000 */
.L_x_44:
[----:B------:R-:W3:Y:S01]  /*21b60*/  LDL.LU R162, [R1+0x1c] ;  /* 0x00001c0001a27983 */ /* 0x000ee20000300800 */
[----:B--2--5:R-:W-:Y:S01]  /*21b70*/  LOP3.LUT R23, R153, 0xffffe000, RZ, 0xc0, !PT ;  /* 0xffffe00099177812 */ /* 0x024fe200078ec0ff */
        /* <DEDUP_REMOVED lines=8> */
.L_x_47:
[----:B------:R-:W-:Y:S05]  /*21c00*/  BSYNC B1 ;  /* 0x0000000000017941 */ /* 0x000fea0003800000 */
.L_x_46:
        /* <DEDUP_REMOVED lines=10> */
.L_x_49:
[----:B------:R-:W-:Y:S05]  /*21cb0*/  BSYNC B1 ;  /* 0x0000000000017941 */ /* 0x000fea0003800000 */
.L_x_48:
        /* <DEDUP_REMOVED lines=10> */
.L_x_51:
[----:B------:R-:W-:Y:S05]  /*21d60*/  BSYNC B1 ;  /* 0x0000000000017941 */ /* 0x000fea0003800000 */
.L_x_50:
        /* <DEDUP_REMOVED lines=10> */
.L_x_53:
[----:B------:R-:W-:Y:S05]  /*21e10*/  BSYNC B1 ;  /* 0x0000000000017941 */ /* 0x000fea0003800000 */
.L_x_52:
        /* <DEDUP_REMOVED lines=10> */
.L_x_55:
[----:B------:R-:W-:Y:S05]  /*21ec0*/  BSYNC B1 ;  /* 0x0000000000017941 */ /* 0x000fea0003800000 */
.L_x_54:
        /* <DEDUP_REMOVED lines=10> */
.L_x_57:
[----:B------:R-:W-:Y:S05]  /*21f70*/  BSYNC B1 ;  /* 0x0000000000017941 */ /* 0x000fea0003800000 */
.L_x_56:
        /* <DEDUP_REMOVED lines=10> */
.L_x_59:
[----:B------:R-:W-:Y:S05]  /*22020*/  BSYNC B1 ;  /* 0x0000000000017941 */ /* 0x000fea0003800000 */
.L_x_58:
        /* <DEDUP_REMOVED lines=10> */
.L_x_61:
[----:B------:R-:W-:Y:S05]  /*220d0*/  BSYNC B1 ;  /* 0x0000000000017941 */ /* 0x000fea0003800000 */
.L_x_60:
        /* <DEDUP_REMOVED lines=10> */
.L_x_63:
[----:B------:R-:W-:Y:S05]  /*22180*/  BSYNC B1 ;  /* 0x0000000000017941 */ /* 0x000fea0003800000 */
.L_x_62:
        /* <DEDUP_REMOVED lines=10> */
.L_x_65:
[----:B------:R-:W-:Y:S05]  /*22230*/  BSYNC B1 ;  /* 0x0000000000017941 */ /* 0x000fea0003800000 */
.L_x_64:
        /* <DEDUP_REMOVED lines=10> */
.L_x_67:
[----:B------:R-:W-:Y:S05]  /*222e0*/  BSYNC B1 ;  /* 0x0000000000017941 */ /* 0x000fea0003800000 */
.L_x_66:
        /* <DEDUP_REMOVED lines=10> */
.L_x_69:
[----:B------:R-:W-:Y:S05]  /*22390*/  BSYNC B1 ;  /* 0x0000000000017941 */ /* 0x000fea0003800000 */
.L_x_68:
        /* <DEDUP_REMOVED lines=10> */
.L_x_71:
[----:B------:R-:W-:Y:S05]  /*22440*/  BSYNC B1 ;  /* 0x0000000000017941 */ /* 0x000fea0003800000 */
.L_x_70:
        /* <DEDUP_REMOVED lines=10> */
.L_x_73:
[----:B------:R-:W-:Y:S05]  /*224f0*/  BSYNC B1 ;  /* 0x0000000000017941 */ /* 0x000fea0003800000 */
.L_x_72:
        /* <DEDUP_REMOVED lines=10> */
.L_x_75:
[----:B------:R-:W-:Y:S05]  /*225a0*/  BSYNC B1 ;  /* 0x0000000000017941 */ /* 0x000fea0003800000 */
.L_x_74:
        /* <DEDUP_REMOVED lines=10> */
.L_x_77:
[----:B------:R-:W-:Y:S05]  /*22650*/  BSYNC B1 ;  /* 0x0000000000017941 */ /* 0x000fea0003800000 */
.L_x_76:
        /* <DEDUP_REMOVED lines=10> */
.L_x_79:
[----:B------:R-:W-:Y:S05]  /*22700*/  BSYNC B1 ;  /* 0x0000000000017941 */ /* 0x000fea0003800000 */
.L_x_78:
        /* <DEDUP_REMOVED lines=10> */
.L_x_81:
[----:B------:R-:W-:Y:S05]  /*227b0*/  BSYNC B1 ;  /* 0x0000000000017941 */ /* 0x000fea0003800000 */
.L_x_80:
        /* <DEDUP_REMOVED lines=10> */
.L_x_83:
[----:B------:R-:W-:Y:S05]  /*22860*/  BSYNC B1 ;  /* 0x0000000000017941 */ /* 0x000fea0003800000 */
.L_x_82:
        /* <DEDUP_REMOVED lines=10> */
.L_x_85:
[----:B------:R-:W-:Y:S05]  /*22910*/  BSYNC B1 ;  /* 0x0000000000017941 */ /* 0x000fea0003800000 */
.L_x_84:
        /* <DEDUP_REMOVED lines=10> */
.L_x_87:
[----:B------:R-:W-:Y:S05]  /*229c0*/  BSYNC B1 ;  /* 0x0000000000017941 */ /* 0x000fea0003800000 */
.L_x_86:
        /* <DEDUP_REMOVED lines=10> */
.L_x_89:
[----:B------:R-:W-:Y:S05]  /*22a70*/  BSYNC B1 ;  /* 0x0000000000017941 */ /* 0x000fea0003800000 */
.L_x_88:
        /* <DEDUP_REMOVED lines=10> */
.L_x_91:
[----:B------:R-:W-:Y:S05]  /*22b20*/  BSYNC B1 ;  /* 0x0000000000017941 */ /* 0x000fea0003800000 */
.L_x_90:
        /* <DEDUP_REMOVED lines=10> */
.L_x_93:
[----:B------:R-:W-:Y:S05]  /*22bd0*/  BSYNC B1 ;  /* 0x0000000000017941 */ /* 0x000fea0003800000 */
.L_x_92:
        /* <DEDUP_REMOVED lines=10> */
.L_x_95:
[----:B------:R-:W-:Y:S05]  /*22c80*/  BSYNC B1 ;  /* 0x0000000000017941 */ /* 0x000fea0003800000 */
.L_x_94:
        /* <DEDUP_REMOVED lines=10> */
.L_x_97:
[----:B------:R-:W-:Y:S05]  /*22d30*/  BSYNC B1 ;  /* 0x0000000000017941 */ /* 0x000fea0003800000 */
.L_x_96:
        /* <DEDUP_REMOVED lines=10> */
.L_x_99:
[----:B------:R-:W-:Y:S05]  /*22de0*/  BSYNC B1 ;  /* 0x0000000000017941 */ /* 0x000fea0003800000 */
.L_x_98:
        /* <DEDUP_REMOVED lines=10> */
.L_x_101:
[----:B------:R-:W-:Y:S05]  /*22e90*/  BSYNC B1 ;  /* 0x0000000000017941 */ /* 0x000fea0003800000 */
.L_x_100:
        /* <DEDUP_REMOVED lines=10> */
.L_x_103:
[----:B------:R-:W-:Y:S05]  /*22f40*/  BSYNC B1 ;  /* 0x0000000000017941 */ /* 0x000fea0003800000 */
.L_x_102:
        /* <DEDUP_REMOVED lines=10> */
.L_x_105:
[----:B------:R-:W-:Y:S05]  /*22ff0*/  BSYNC B1 ;  /* 0x0000000000017941 */ /* 0x000fea0003800000 */
.L_x_104:
        /* <DEDUP_REMOVED lines=10> */
.L_x_107:
[----:B------:R-:W-:Y:S05]  /*230a0*/  BSYNC B1 ;  /* 0x0000000000017941 */ /* 0x000fea0003800000 */
.L_x_106:
        /* <DEDUP_REMOVED lines=10> */
.L_x_109:
[----:B------:R-:W-:Y:S05]  /*23150*/  BSYNC B1 ;  /* 0x0000000000017941 */ /* 0x000fea0003800000 */
.L_x_108:
        /* <DEDUP_REMOVED lines=10> */
.L_x_111:
[----:B------:R-:W-:Y:S05]  /*23200*/  BSYNC B1 ;  /* 0x0000000000017941 */ /* 0x000fea0003800000 */
.L_x_110:
        /* <DEDUP_REMOVED lines=10> */
.L_x_113:
[----:B------:R-:W-:Y:S05]  /*232b0*/  BSYNC B1 ;  /* 0x0000000000017941 */ /* 0x000fea0003800000 */
.L_x_112:
        /* <DEDUP_REMOVED lines=10> */
.L_x_115:
[----:B------:R-:W-:Y:S05]  /*23360*/  BSYNC B1 ;  /* 0x0000000000017941 */ /* 0x000fea0003800000 */
.L_x_114:
        /* <DEDUP_REMOVED lines=10> */
.L_x_117:
[----:B------:R-:W-:Y:S05]  /*23410*/  BSYNC B1 ;  /* 0x0000000000017941 */ /* 0x000fea0003800000 */
.L_x_116:
        /* <DEDUP_REMOVED lines=10> */
.L_x_119:
[----:B------:R-:W-:Y:S05]  /*234c0*/  BSYNC B1 ;  /* 0x0000000000017941 */ /* 0x000fea0003800000 */
.L_x_118:
        /* <DEDUP_REMOVED lines=10> */
.L_x_121:
[----:B------:R-:W-:Y:S05]  /*23570*/  BSYNC B1 ;  /* 0x0000000000017941 */ /* 0x000fea0003800000 */
.L_x_120:
        /* <DEDUP_REMOVED lines=10> */
.L_x_123:
[----:B------:R-:W-:Y:S05]  /*23620*/  BSYNC B1 ;  /* 0x0000000000017941 */ /* 0x000fea0003800000 */
.L_x_122:
        /* <DEDUP_REMOVED lines=10> */
.L_x_125:
[----:B------:R-:W-:Y:S05]  /*236d0*/  BSYNC B1 ;  /* 0x0000000000017941 */ /* 0x000fea0003800000 */
.L_x_124:
        /* <DEDUP_REMOVED lines=10> */
.L_x_127:
[----:B------:R-:W-:Y:S05]  /*23780*/  BSYNC B1 ;  /* 0x0000000000017941 */ /* 0x000fea0003800000 */
.L_x_126:
        /* <DEDUP_REMOVED lines=10> */
.L_x_129:
[----:B------:R-:W-:Y:S05]  /*23830*/  BSYNC B1 ;  /* 0x0000000000017941 */ /* 0x000fea0003800000 */
.L_x_128:
        /* <DEDUP_REMOVED lines=10> */
.L_x_131:
[----:B------:R-:W-:Y:S05]  /*238e0*/  BSYNC B1 ;  /* 0x0000000000017941 */ /* 0x000fea0003800000 */
.L_x_130:
        /* <DEDUP_REMOVED lines=10> */
.L_x_133:
[----:B------:R-:W-:Y:S05]  /*23990*/  BSYNC B1 ;  /* 0x0000000000017941 */ /* 0x000fea0003800000 */
.L_x_132:
        /* <DEDUP_REMOVED lines=10> */
.L_x_135:
[----:B------:R-:W-:Y:S05]  /*23a40*/  BSYNC B1 ;  /* 0x0000000000017941 */ /* 0x000fea0003800000 */
.L_x_134:
        /* <DEDUP_REMOVED lines=10> */
.L_x_137:
[----:B------:R-:W-:Y:S05]  /*23af0*/  BSYNC B1 ;  /* 0x0000000000017941 */ /* 0x000fea0003800000 */
.L_x_136:
        /* <DEDUP_REMOVED lines=10> */
.L_x_139:
[----:B------:R-:W-:Y:S05]  /*23ba0*/  BSYNC B1 ;  /* 0x0000000000017941 */ /* 0x000fea0003800000 */
.L_x_138:
        /* <DEDUP_REMOVED lines=10> */
.L_x_141:
[----:B------:R-:W-:Y:S05]  /*23c50*/  BSYNC B1 ;  /* 0x0000000000017941 */ /* 0x000fea0003800000 */
.L_x_140:
        /* <DEDUP_REMOVED lines=10> */
.L_x_143:
[----:B------:R-:W-:Y:S05]  /*23d00*/  BSYNC B1 ;  /* 0x0000000000017941 */ /* 0x000fea0003800000 */
.L_x_142:
        /* <DEDUP_REMOVED lines=10> */
.L_x_145:
[----:B------:R-:W-:Y:S05]  /*23db0*/  BSYNC B1 ;  /* 0x0000000000017941 */ /* 0x000fea0003800000 */
.L_x_144:
        /* <DEDUP_REMOVED lines=10> */
.L_x_147:
[----:B------:R-:W-:Y:S05]  /*23e60*/  BSYNC B1 ;  /* 0x0000000000017941 */ /* 0x000fea0003800000 */
.L_x_146:
        /* <DEDUP_REMOVED lines=10> */
.L_x_149:
[----:B------:R-:W-:Y:S05]  /*23f10*/  BSYNC B1 ;  /* 0x0000000000017941 */ /* 0x000fea0003800000 */
.L_x_148:
        /* <DEDUP_REMOVED lines=10> */
.L_x_151:
[----:B------:R-:W-:Y:S05]  /*23fc0*/  BSYNC B1 ;  /* 0x0000000000017941 */ /* 0x000fea0003800000 */
.L_x_150:
        /* <DEDUP_REMOVED lines=10> */
.L_x_153:
[----:B------:R-:W-:Y:S05]  /*24070*/  BSYNC B1 ;  /* 0x0000000000017941 */ /* 0x000fea0003800000 */
.L_x_152:
        /* <DEDUP_REMOVED lines=10> */
.L_x_155:
[----:B------:R-:W-:Y:S05]  /*24120*/  BSYNC B1 ;  /* 0x0000000000017941 */ /* 0x000fea0003800000 */
.L_x_154:
        /* <DEDUP_REMOVED lines=10> */
.L_x_157:
[----:B------:R-:W-:Y:S05]  /*241d0*/  BSYNC B1 ;  /* 0x0000000000017941 */ /* 0x000fea0003800000 */
.L_x_156:
        /* <DEDUP_REMOVED lines=10> */
.L_x_159:
[----:B------:R-:W-:Y:S05]  /*24280*/  BSYNC B1 ;  /* 0x0000000000017941 */ /* 0x000fea0003800000 */
.L_x_158:
        /* <DEDUP_REMOVED lines=10> */
.L_x_161:
[----:B------:R-:W-:Y:S05]  /*24330*/  BSYNC B1 ;  /* 0x0000000000017941 */ /* 0x000fea0003800000 */
.L_x_160:
        /* <DEDUP_REMOVED lines=10> */
.L_x_163:
[----:B------:R-:W-:Y:S05]  /*243e0*/  BSYNC B1 ;  /* 0x0000000000017941 */ /* 0x000fea0003800000 */
.L_x_162:
        /* <DEDUP_REMOVED lines=10> */
.L_x_165:
[----:B------:R-:W-:Y:S05]  /*24490*/  BSYNC B1 ;  /* 0x0000000000017941 */ /* 0x000fea0003800000 */
.L_x_164:
        /* <DEDUP_REMOVED lines=10> */
.L_x_167:
[----:B------:R-:W-:Y:S05]  /*24540*/  BSYNC B1 ;  /* 0x0000000000017941 */ /* 0x000fea0003800000 */
.L_x_166:
        /* <DEDUP_REMOVED lines=10> */
.L_x_169:
[----:B------:R-:W-:Y:S05]  /*245f0*/  BSYNC B1 ;  /* 0x0000000000017941 */ /* 0x000fea0003800000 */
.L_x_168:
        /* <DEDUP_REMOVED lines=10> */
.L_x_171:
[----:B------:R-:W-:Y:S05]  /*246a0*/  BSYNC B1 ;  /* 0x0000000000017941 */ /* 0x000fea0003800000 */
.L_x_170:
        /* <DEDUP_REMOVED lines=10> */
.L_x_173:
[----:B------:R-:W-:Y:S05]  /*24750*/  BSYNC B1 ;  /* 0x0000000000017941 */ /* 0x000fea0003800000 */
.L_x_172:
        /* <DEDUP_REMOVED lines=10> */
.L_x_175:
[----:B------:R-:W-:Y:S05]  /*24800*/  BSYNC B1 ;  /* 0x0000000000017941 */ /* 0x000fea0003800000 */
.L_x_174:
        /* <DEDUP_REMOVED lines=10> */
.L_x_177:
[----:B------:R-:W-:Y:S05]  /*248b0*/  BSYNC B1 ;  /* 0x0000000000017941 */ /* 0x000fea0003800000 */
.L_x_176:
        /* <DEDUP_REMOVED lines=10> */
.L_x_179:
[----:B------:R-:W-:Y:S05]  /*24960*/  BSYNC B1 ;  /* 0x0000000000017941 */ /* 0x000fea0003800000 */
.L_x_178:
        /* <DEDUP_REMOVED lines=10> */
.L_x_181:
[----:B------:R-:W-:Y:S05]  /*24a10*/  BSYNC B1 ;  /* 0x0000000000017941 */ /* 0x000fea0003800000 */
.L_x_180:
        /* <DEDUP_REMOVED lines=10> */
.L_x_183:
[----:B------:R-:W-:Y:S05]  /*24ac0*/  BSYNC B1 ;  /* 0x0000000000017941 */ /* 0x000fea0003800000 */
.L_x_182:
        /* <DEDUP_REMOVED lines=10> */
.L_x_185:
[----:B------:R-:W-:Y:S05]  /*24b70*/  BSYNC B1 ;  /* 0x0000000000017941 */ /* 0x000fea0003800000 */
.L_x_184:
        /* <DEDUP_REMOVED lines=10> */
.L_x_187:
[----:B------:R-:W-:Y:S05]  /*24c20*/  BSYNC B1 ;  /* 0x0000000000017941 */ /* 0x000fea0003800000 */
.L_x_186:
        /* <DEDUP_REMOVED lines=10> */
.L_x_189:
[----:B------:R-:W-:Y:S05]  /*24cd0*/  BSYNC B1 ;  /* 0x0000000000017941 */ /* 0x000fea0003800000 */
.L_x_188:
        /* <DEDUP_REMOVED lines=10> */
.L_x_191:
[----:B------:R-:W-:Y:S05]  /*24d80*/  BSYNC B1 ;  /* 0x0000000000017941 */ /* 0x000fea0003800000 */
.L_x_190:
        /* <DEDUP_REMOVED lines=10> */
.L_x_193:
[----:B------:R-:W-:Y:S05]  /*24e30*/  BSYNC B1 ;  /* 0x0000000000017941 */ /* 0x000fea0003800000 */
.L_x_192:
        /* <DEDUP_REMOVED lines=10> */
.L_x_195:
[----:B------:R-:W-:Y:S05]  /*24ee0*/  BSYNC B1 ;  /* 0x0000000000017941 */ /* 0x000fea0003800000 */
.L_x_194:
        /* <DEDUP_REMOVED lines=10> */
.L_x_197:
[----:B------:R-:W-:Y:S05]  /*24f90*/  BSYNC B1 ;  /* 0x0000000000017941 */ /* 0x000fea0003800000 */
.L_x_196:
        /* <DEDUP_REMOVED lines=10> */
.L_x_199:
[----:B------:R-:W-:Y:S05]  /*25040*/  BSYNC B1 ;  /* 0x0000000000017941 */ /* 0x000fea0003800000 */
.L_x_198:
        /* <DEDUP_REMOVED lines=10> */
.L_x_201:
[----:B------:R-:W-:Y:S05]  /*250f0*/  BSYNC B1 ;  /* 0x0000000000017941 */ /* 0x000fea0003800000 */
.L_x_200:
        /* <DEDUP_REMOVED lines=10> */
.L_x_203:
[----:B------:R-:W-:Y:S05]  /*251a0*/  BSYNC B1 ;  /* 0x0000000000017941 */ /* 0x000fea0003800000 */
.L_x_202:
        /* <DEDUP_REMOVED lines=10> */
.L_x_205:
[----:B------:R-:W-:Y:S05]  /*25250*/  BSYNC B1 ;  /* 0x0000000000017941 */ /* 0x000fea0003800000 */
.L_x_204:
        /* <DEDUP_REMOVED lines=10> */
.L_x_207:
[----:B------:R-:W-:Y:S05]  /*25300*/  BSYNC B1 ;  /* 0x0000000000017941 */ /* 0x000fea0003800000 */
.L_x_206:
        /* <DEDUP_REMOVED lines=10> */
.L_x_209:
[----:B------:R-:W-:Y:S05]  /*253b0*/  BSYNC B1 ;  /* 0x0000000000017941 */ /* 0x000fea0003800000 */
.L_x_208:
        /* <DEDUP_REMOVED lines=10> */
.L_x_211:
[----:B------:R-:W-:Y:S05]  /*25460*/  BSYNC B1 ;  /* 0x0000000000017941 */ /* 0x000fea0003800000 */
.L_x_210:
        /* <DEDUP_REMOVED lines=10> */
.L_x_213:
[----:B------:R-:W-:Y:S05]  /*25510*/  BSYNC B1 ;  /* 0x0000000000017941 */ /* 0x000fea0003800000 */
.L_x_212:
        /* <DEDUP_REMOVED lines=10> */
.L_x_215:
[----:B------:R-:W-:Y:S05]  /*255c0*/  BSYNC B1 ;  /* 0x0000000000017941 */ /* 0x000fea0003800000 */
.L_x_214:
        /* <DEDUP_REMOVED lines=10> */
.L_x_217:
[----:B------:R-:W-:Y:S05]  /*25670*/  BSYNC B1 ;  /* 0x0000000000017941 */ /* 0x000fea0003800000 */
.L_x_216:
        /* <DEDUP_REMOVED lines=10> */
.L_x_219:
[----:B------:R-:W-:Y:S05]  /*25720*/  BSYNC B1 ;  /* 0x0000000000017941 */ /* 0x000fea0003800000 */
.L_x_218:
        /* <DEDUP_REMOVED lines=10> */
.L_x_221:
[----:B------:R-:W-:Y:S05]  /*257d0*/  BSYNC B1 ;  /* 0x0000000000017941 */ /* 0x000fea0003800000 */
.L_x_220:
        /* <DEDUP_REMOVED lines=10> */
.L_x_223:
[----:B------:R-:W-:Y:S05]  /*25880*/  BSYNC B1 ;  /* 0x0000000000017941 */ /* 0x000fea0003800000 */
.L_x_222:
        /* <DEDUP_REMOVED lines=10> */
.L_x_225:
[----:B------:R-:W-:Y:S05]  /*25930*/  BSYNC B1 ;  /* 0x0000000000017941 */ /* 0x000fea0003800000 */
.L_x_224:
        /* <DEDUP_REMOVED lines=10> */
.L_x_227:
[----:B------:R-:W-:Y:S05]  /*259e0*/  BSYNC B1 ;  /* 0x0000000000017941 */ /* 0x000fea0003800000 */
.L_x_226:
        /* <DEDUP_REMOVED lines=10> */
.L_x_229:
[----:B------:R-:W-:Y:S05]  /*25a90*/  BSYNC B1 ;  /* 0x0000000000017941 */ /* 0x000fea0003800000 */
.L_x_228:
        /* <DEDUP_REMOVED lines=10> */
.L_x_231:
[----:B------:R-:W-:Y:S05]  /*25b40*/  BSYNC B1 ;  /* 0x0000000000017941 */ /* 0x000fea0003800000 */
.L_x_230:
        /* <DEDUP_REMOVED lines=10> */
.L_x_233:
[----:B------:R-:W-:Y:S05]  /*25bf0*/  BSYNC B1 ;  /* 0x0000000000017941 */ /* 0x000fea0003800000 */
.L_x_232:
        /* <DEDUP_REMOVED lines=10> */
.L_x_235:
[----:B------:R-:W-:Y:S05]  /*25ca0*/  BSYNC B1 ;  /* 0x0000000000017941 */ /* 0x000fea0003800000 */
.L_x_234:
        /* <DEDUP_REMOVED lines=10> */
.L_x_237:
[----:B------:R-:W-:Y:S05]  /*25d50*/  BSYNC B1 ;  /* 0x0000000000017941 */ /* 0x000fea0003800000 */
.L_x_236:
        /* <DEDUP_REMOVED lines=10> */
.L_x_239:
[----:B------:R-:W-:Y:S05]  /*25e00*/  BSYNC B1 ;  /* 0x0000000000017941 */ /* 0x000fea0003800000 */
.L_x_238:
        /* <DEDUP_REMOVED lines=10> */
.L_x_241:
[----:B------:R-:W-:Y:S05]  /*25eb0*/  BSYNC B1 ;  /* 0x0000000000017941 */ /* 0x000fea0003800000 */
.L_x_240:
        /* <DEDUP_REMOVED lines=10> */
.L_x_243:
[----:B------:R-:W-:Y:S05]  /*25f60*/  BSYNC B1 ;  /* 0x0000000000017941 */ /* 0x000fea0003800000 */
.L_x_242:
        /* <DEDUP_REMOVED lines=10> */
.L_x_245:
[----:B------:R-:W-:Y:S05]  /*26010*/  BSYNC B1 ;  /* 0x0000000000017941 */ /* 0x000fea0003800000 */
.L_x_244:
        /* <DEDUP_REMOVED lines=10> */
.L_x_247:
[----:B------:R-:W-:Y:S05]  /*260c0*/  BSYNC B1 ;  /* 0x0000000000017941 */ /* 0x000fea0003800000 */
.L_x_246:
        /* <DEDUP_REMOVED lines=10> */
.L_x_249:
[----:B------:R-:W-:Y:S05]  /*26170*/  BSYNC B1 ;  /* 0x0000000000017941 */ /* 0x000fea0003800000 */
.L_x_248:
        /* <DEDUP_REMOVED lines=10> */
.L_x_251:
[----:B------:R-:W-:Y:S05]  /*26220*/  BSYNC B1 ;  /* 0x0000000000017941 */ /* 0x000fea0003800000 */
.L_x_250:
        /* <DEDUP_REMOVED lines=10> */
.L_x_253:
[----:B------:R-:W-:Y:S05]  /*262d0*/  BSYNC B1 ;  /* 0x0000000000017941 */ /* 0x000fea0003800000 */
.L_x_252:
        /* <DEDUP_REMOVED lines=10> */
.L_x_255:
[----:B------:R-:W-:Y:S05]  /*26380*/  BSYNC B1 ;  /* 0x0000000000017941 */ /* 0x000fea0003800000 */
.L_x_254:
        /* <DEDUP_REMOVED lines=10> */
.L_x_257:
[----:B------:R-:W-:Y:S05]  /*26430*/  BSYNC B1 ;  /* 0x0000000000017941 */ /* 0x000fea0003800000 */
.L_x_256:
        /* <DEDUP_REMOVED lines=10> */
.L_x_259:
[----:B------:R-:W-:Y:S05]  /*264e0*/  BSYNC B1 ;  /* 0x0000000000017941 */ /* 0x000fea0003800000 */
.L_x_258:
        /* <DEDUP_REMOVED lines=10> */
.L_x_261:
[----:B------:R-:W-:Y:S05]  /*26590*/  BSYNC B1 ;  /* 0x0000000000017941 */ /* 0x000fea0003800000 */
.L_x_260:
        /* <DEDUP_REMOVED lines=10> */
.L_x_263:
[----:B------:R-:W-:Y:S05]  /*26640*/  BSYNC B1 ;  /* 0x0000000000017941 */ /* 0x000fea0003800000 */
.L_x_262:
        /* <DEDUP_REMOVED lines=10> */
.L_x_265:
[----:B------:R-:W-:Y:S05]  /*266f0*/  BSYNC B1 ;  /* 0x0000000000017941 */ /* 0x000fea0003800000 */
.L_x_264:
        /* <DEDUP_REMOVED lines=10> */
.L_x_267:
[----:B------:R-:W-:Y:S05]  /*267a0*/  BSYNC B1 ;  /* 0x0000000000017941 */ /* 0x000fea0003800000 */
.L_x_266:
        /* <DEDUP_REMOVED lines=10> */
.L_x_269:
[----:B------:R-:W-:Y:S05]  /*26850*/  BSYNC B1 ;  /* 0x0000000000017941 */ /* 0x000fea0003800000 */
.L_x_268:
        /* <DEDUP_REMOVED lines=10> */
.L_x_271:
[----:B------:R-:W-:Y:S05]  /*26900*/  BSYNC B1 ;  /* 0x0000000000017941 */ /* 0x000fea0003800000 */
.L_x_270:
        /* <DEDUP_REMOVED lines=10> */
.L_x_273:
[----:B------:R-:W-:Y:S05]  /*269b0*/  BSYNC B1 ;  /* 0x0000000000017941 */ /* 0x000fea0003800000 */
.L_x_272:
        /* <DEDUP_REMOVED lines=10> */
.L_x_275:
[----:B------:R-:W-:Y:S05]  /*26a60*/  BSYNC B1 ;  /* 0x0000000000017941 */ /* 0x000fea0003800000 */
.L_x_274:
        /* <DEDUP_REMOVED lines=10> */
.L_x_277:
[----:B------:R-:W-:Y:S05]  /*26b10*/  BSYNC B1 ;  /* 0x0000000000017941 */ /* 0x000fea0003800000 */
.L_x_276:
        /* <DEDUP_REMOVED lines=10> */
.L_x_279:
[----:B------:R-:W-:Y:S05]  /*26bc0*/  BSYNC B1 ;  /* 0x0000000000017941 */ /* 0x000fea0003800000 */
.L_x_278:
        /* <DEDUP_REMOVED lines=10> */
.L_x_281:
[----:B------:R-:W-:Y:S05]  /*26c70*/  BSYNC B1 ;  /* 0x0000000000017941 */ /* 0x000fea0003800000 */
.L_x_280:
[----:B01-34-:R-:W3:Y:S01]  /*26c80*/  LDL.LU R10, [R1+0x1f4] ;  /* 0x0001f400010a7983 */ /* 0x01bee20000300800 */
        /* <DEDUP_REMOVED lines=9> */
.L_x_283:
[----:B------:R-:W-:Y:S05]  /*26d20*/  BSYNC B1 ;  /* 0x0000000000017941 */ /* 0x000fea0003800000 */
.L_x_282:
[----:B------:R-:W3:Y:S01]  /*26d30*/  LDL.LU R10, [R1+0x1f8] ;  /* 0x0001f800010a7983 */ /* 0x000ee20000300800 */
[----:B0----5:R-:W-:Y:S01]  /*26d40*/  LOP3.LUT R11, R153, 0xffffe000, RZ, 0xc0, !PT ;  /* 0xffffe000990b7812 */ /* 0x021fe200078ec0ff */
[----:B------:R-:W-:Y:S01]  /*26d50*/  BSSY B1, `(.L_x_284) ;  /* 0x000000b000017945 */ /* 0x000fe20003800000 */
[----:B------:R-:W-:Y:S02]  /*26d60*/  ISETP.GT.AND P1, PT, R0, 0xf9, P0 ;  /* 0x000000f90000780c */ /* 0x000fe40000724270 */
[----:B------:R-:W-:Y:S01]  /*26d70*/  IADD3 R169, P2, R3, 0x80, RZ ;  /* 0x0000008003a97810 */ /* 0x000fe20007f5e0ff */
[----:B------:R-:W-:-:S03]  /*26d80*/  FMUL R11, R11, R16 ;  /* 0x000000100b0b7220 */ /* 0x000fc60000400000 */
[----:B------:R-:W-:Y:S01]  /*26d90*/  IADD3.X R3, RZ, UR7, RZ, P2, !PT ;  /* 0x00000007ff037c10 */ /* 0x000fe200097fe4ff */
[----:B---3--:R-:W-:-:S04]  /*26da0*/  FFMA R11, R10, R2, R11 ;  /* 0x000000020a0b7223 */ /* 0x008fc8000000000b */
[----:B------:R-:W-:Y:S01]  /*26db0*/  IMAD R10, R3, R14, RZ ;  /* 0x0000000e030a7224 */ /* 0x000fe200078e02ff */
[----:B------:R-:W-:-:S05]  /*26dc0*/  F2FP.TF32.F32.PACK_B R11, R11 ;  /* 0x0000000bff0b723e */ /* 0x000fca00024050ff */
[----:B------:R0:W-:Y:S01]  /*26dd0*/  @P4 STG.E desc[UR44][R6.64+0x3e0], R11 ;  /* 0x0003e00b06004986 */ /* 0x0001e2000c10192c */
[----:B------:R-:W-:Y:S05]  /*26de0*/  @!P1 BRA `(.L_x_285) ;  /* 0x0000000000049947 */ /* 0x000fea0003800000 */
[----:B------:R3:W5:Y:S02]  /*26df0*/  LDG.E.LTC128B R153, desc[UR44][R8.64+0x3e4] ;  /* 0x0003e42c08997981 */ /* 0x000764000c1e1920 */
.L_x_285:
[----:B------:R-:W-:Y:S05]  /*26e00*/  BSYNC B1 ;  /* 0x0000000000017941 */ /* 0x000fea0003800000 */
.L_x_284:
[----:B0-----:R-:W4:Y:S01]  /*26e10*/  LDL.LU R11, [R1+0x1fc] ;  /* 0x0001fc00010b7983 */ /* 0x001f220000300800 */
[----:B-----5:R-:W-:Y:S01]  /*26e20*/  LOP3.LUT R3, R153, 0xffffe000, RZ, 0xc0, !PT ;  /* 0xffffe00099037812 */ /* 0x020fe200078ec0ff */
[C---:B--2---:R-:W-:Y:S01]  /*26e30*/  IMAD R23, R169.reuse, R15, R10 ;  /* 0x0000000fa9177224 */ /* 0x044fe200078e020a */
[----:B------:R-:W-:Y:S01]  /*26e40*/  ISETP.GT.AND P0, PT, R158, 0x80, PT ;  /* 0x000000809e00780c */ /* 0x000fe20003f04270 */
[----:B-1-3--:R-:W-:-:S04]  /*26e50*/  IMAD.WIDE.U32 R8, R169, R14, R20 ;  /* 0x0000000ea9087225 */ /* 0x00afc800078e0014 */
[----:B------:R-:W-:Y:S01]  /*26e60*/  FMUL R3, R3, R16 ;  /* 0x0000001003037220 */ /* 0x000fe20000400000 */
[----:B------:R-:W-:Y:S01]  /*26e70*/  ISETP.GT.AND P4, PT, R0, RZ, P0 ;  /* 0x000000ff0000720c */ /* 0x000fe20000784270 */
[----:B------:R-:W-:Y:S01]  /*26e80*/  IMAD.IADD R9, R9, 0x1, R23 ;  /* 0x0000000109097824 */ /* 0x000fe200078e0217 */
[----:B------:R-:W-:Y:S01]  /*26e90*/  LEA R10, P2, R8, R12, 0x2 ;  /* 0x0000000c080a7211 */ /* 0x000fe200078410ff */
[----:B----4-:R-:W-:-:S03]  /*26ea0*/  FFMA R15, R11, R2, R3 ;  /* 0x000000020b0f7223 */ /* 0x010fc60000000003 */
[----:B------:R-:W-:Y:S02]  /*26eb0*/  LEA.HI.X R11, R8, R13, R9, 0x2, P2 ;  /* 0x0000000d080b7211 */ /* 0x000fe400010f1409 */
[----:B------:R-:W-:-:S05]  /*26ec0*/  F2FP.TF32.F32.PACK_B R15, R15 ;  /* 0x0000000fff0f723e */ /* 0x000fca00024050ff */
[----:B------:R0:W-:Y:S04]  /*26ed0*/  @P1 STG.E desc[UR44][R6.64+0x3e4], R15 ;  /* 0x0003e40f06001986 */ /* 0x0001e8000c10192c */
[----:B------:R-:W2:Y:S01]  /*26ee0*/  @P4 LDG.E.LTC128B R153, desc[UR44][R10.64] ;  /* 0x0000002c0a994981 */ /* 0x000ea2000c1e1920 */
[----:B------:R-:W-:Y:S01]  /*26ef0*/  IMAD.WIDE.U32 R8, R169, R14, R18 ;  /* 0x0000000ea9087225 */ /* 0x000fe200078e0012 */
[----:B------:R-:W-:Y:S01]  /*26f00*/  MOV R167, UR8 ;  /* 0x0000000800a77c02 */ /* 0x000fe20008000f00 */
[----:B------:R-:W-:Y:S01]  /*26f10*/  BSSY B1, `(.L_x_286) ;  /* 0x0000014000017945 */ /* 0x000fe20003800000 */
[----:B------:R-:W-:Y:S01]  /*26f20*/  ISETP.GT.AND P2, PT, R0, 0x1, P0 ;  /* 0x000000010000780c */ /* 0x000fe20000744270 */
[----:B------:R-:W-:Y:S01]  /*26f30*/  IMAD.U32 R165, RZ, RZ, UR8 ;  /* 0x00000008ffa57e24 */ /* 0x000fe2000f8e00ff */
[----:B------:R-:W-:Y:S01]  /*26f40*/  IADD3 R9, R23, R9, RZ ;  /* 0x0000000917097210 */ /* 0x000fe20007ffe0ff */
[----:B------:R-:W-:-:S03]  /*26f50*/  IMAD.U32 R164, RZ, RZ, UR9 ;  /* 0x00000009ffa47e24 */ /* 0x000fc6000f8e00ff */
[----:B------:R-:W-:Y:S01]  /*26f60*/  SHF.L.U32 R165, R165, 0x9, RZ ;  /* 0x00000009a5a57819 */ /* 0x000fe200000006ff */
[----:B------:R-:W-:Y:S01]  /*26f70*/  IMAD.WIDE.U32 R162, R22, UR42, R8 ;  /* 0x0000002a16a27c25 */ /* 0x000fe2000f8e0008 */
[----:B------:R-:W-:Y:S02]  /*26f80*/  SHF.L.U64.HI R167, R167, 0x9, R164 ;  /* 0x00000009a7a77819 */ /* 0x000fe400000102a4 */
[----:B------:R-:W-:Y:S02]  /*26f90*/  IADD3 R8, P1, R165, R4, RZ ;  /* 0x00000004a5087210 */ /* 0x000fe40007f3e0ff */
[----:B0-----:R-:W-:Y:S02]  /*26fa0*/  LEA R6, P3, R162, R12, 0x2 ;  /* 0x0000000ca2067211 */ /* 0x001fe400078610ff */
[----:B------:R-:W-:Y:S02]  /*26fb0*/  IADD3.X R9, R167, R5, RZ, P1, !PT ;  /* 0x00000005a7097210 */ /* 0x000fe40000ffe4ff */
[----:B--2---:R-:W-:-:S05]  /*26fc0*/  LOP3.LUT R3, R153, 0xffffe000, RZ, 0xc0, !PT ;  /* 0xffffe00099037812 */ /* 0x004fca00078ec0ff */
[----:B------:R-:W-:-:S04]  /*26fd0*/  FMUL R3, R3, R16 ;  /* 0x0000001003037220 */ /* 0x000fc80000400000 */
[----:B------:R-:W-:Y:S01]  /*26fe0*/  FFMA R11, R24, R2, R3 ;  /* 0x00000002180b7223 */ /* 0x000fe20000000003 */
[----:B------:R-:W-:-:S04]  /*26ff0*/  IMAD.IADD R3, R159, 0x1, R163 ;  /* 0x000000019f037824 */ /* 0x000fc800078e02a3 */
[----:B------:R-:W-:Y:S02]  /*27000*/  F2FP.TF32.F32.PACK_B R11, R11 ;  /* 0x0000000bff0b723e */ /* 0x000fe400024050ff */
[----:B------:R-:W-:-:S03]  /*27010*/  LEA.HI.X R7, R162, R13, R3, 0x2, P3 ;  /* 0x0000000da2077211 */ /* 0x000fc600018f1403 */
[----:B------:R0:W-:Y:S01]  /*27020*/  @P4 STG.E desc[UR44][R8.64], R11 ;  /* 0x0000000b08004986 */ /* 0x0001e2000c10192c */
[----:B------:R-:W-:Y:S05]  /*27030*/  @!P2 BRA `(.L_x_287) ;  /* 0x000000000004a947 */ /* 0x000fea0003800000 */
[----:B------:R1:W5:Y:S02]  /*27040*/  LDG.E.LTC128B R153, desc[UR44][R6.64+0x4] ;  /* 0x0000042c06997981 */ /* 0x000364000c1e1920 */
.L_x_287:
[----:B------:R-:W-:Y:S05]  /*27050*/  BSYNC B1 ;  /* 0x0000000000017941 */ /* 0x000fea0003800000 */
.L_x_286:
[----:B-----5:R-:W-:Y:S01]  /*27060*/  LOP3.LUT R3, R153, 0xffffe000, RZ, 0xc0, !PT ;  /* 0xffffe00099037812 */ /* 0x020fe200078ec0ff */
[----:B------:R-:W-:Y:S01]  /*27070*/  IMAD.WIDE.U32 R14, R169, R14, R156 ;  /* 0x0000000ea90e7225 */ /* 0x000fe200078e009c */
[----:B------:R-:W-:Y:S01]  /*27080*/  ISETP.GT.AND P1, PT, R158, 0x88, PT ;  /* 0x000000889e00780c */ /* 0x000fe20003f24270 */
[----:B------:R-:W-:Y:S02]  /*27090*/  BSSY B1, `(.L_x_288) ;  /* 0x000000f000017945 */ /* 0x000fe40003800000 */
[----:B------:R-:W-:Y:S01]  /*270a0*/  FMUL R10, R3, R16 ;  /* 0x00000010030a7220 */ /* 0x000fe20000400000 */
[----:B------:R-:W-:Y:S01]  /*270b0*/  ISETP.GT.AND P3, PT, R0, RZ, P1 ;  /* 0x000000ff0000720c */ /* 0x000fe20000f64270 */
[----:B------:R-:W-:Y:S01]  /*270c0*/  IMAD.IADD R23, R23, 0x1, R15 ;  /* 0x0000000117177824 */ /* 0x000fe200078e020f */
[----:B------:R-:W-:Y:S01]  /*270d0*/  IADD3 R154, P4, R154, R14, RZ ;  /* 0x0000000e9a9a7210 */ /* 0x000fe20007f9e0ff */
[----:B------:R-:W-:Y:S01]  /*270e0*/  FFMA R25, R25, R2, R10 ;  /* 0x0000000219197223 */ /* 0x000fe2000000000a */
[----:B------:R-:W-:-:S02]  /*270f0*/  IADD3 R14, P5, R18, R14, RZ ;  /* 0x0000000e120e7210 */ /* 0x000fc40007fbe0ff */
[----:B------:R-:W-:Y:S02]  /*27100*/  IADD3.X R20, R23, R21, RZ, P4, !PT ;  /* 0x0000001517147210 */ /* 0x000fe400027fe4ff */
[----:B------:R-:W-:Y:S01]  /*27110*/  F2FP.TF32.F32.PACK_B R25, R25 ;  /* 0x00000019ff19723e */ /* 0x000fe200024050ff */
[----:B------:R-:W-:Y:S01]  /*27120*/  IMAD.X R15, R19, 0x1, R23, P5 ;  /* 0x00000001130f7824 */ /* 0x000fe200028e0617 */
[----:B------:R-:W-:-:S03]  /*27130*/  LEA R10, P4, R154, R12, 0x2 ;  /* 0x0000000c9a0a7211 */ /* 0x000fc600078810ff */
[----:B------:R2:W-:Y:S01]  /*27140*/  @P2 STG.E desc[UR44][R8.64+0x4], R25 ;  /* 0x0000041908002986 */ /* 0x0005e2000c10192c */
[----:B0-----:R-:W-:Y:S01]  /*27150*/  LEA.HI.X R11, R154, R13, R20, 0x2, P4 ;  /* 0x0000000d9a0b7211 */ /* 0x001fe200020f1414 */
[----:B------:R-:W-:Y:S08]  /*27160*/  @!P3 BRA `(.L_x_289) ;  /* 0x000000000004b947 */ /* 0x000ff00003800000 */
[----:B------:R0:W5:Y:S02]  /*27170*/  LDG.E.LTC128B R153, desc[UR44][R10.64] ;  /* 0x0000002c0a997981 */ /* 0x000164000c1e1920 */
.L_x_289:
[----:B------:R-:W-:Y:S05]  /*27180*/  BSYNC B1 ;  /* 0x0000000000017941 */ /* 0x000fea0003800000 */
.L_x_288:
[----:B-----5:R-:W-:Y:S01]  /*27190*/  LOP3.LUT R3, R153, 0xffffe000, RZ, 0xc0, !PT ;  /* 0xffffe00099037812 */ /* 0x020fe200078ec0ff */
[----:B------:R-:W-:Y:S01]  /*271a0*/  IMAD.WIDE.U32 R22, R22, UR42, R14 ;  /* 0x0000002a16167c25 */ /* 0x000fe2000f8e000e */
[----:B0-----:R-:W-:Y:S01]  /*271b0*/  IADD3 R10, P2, R8, R161, RZ ;  /* 0x000000a1080a7210 */ /* 0x001fe20007f5e0ff */
[----:B------:R-:W-:Y:S01]  /*271c0*/  BSSY B1, `(.L_x_290) ;  /* 0x000000c000017945 */ /* 0x000fe20003800000 */
[----:B------:R-:W-:Y:S01]  /*271d0*/  ISETP.GT.AND P5, PT, R0, 0x1, P1 ;  /* 0x000000010000780c */ /* 0x000fe20000fa4270 */
[----:B------:R-:W-:Y:S01]  /*271e0*/  FMUL R3, R3, R16 ;  /* 0x0000001003037220 */ /* 0x000fe20000400000 */
[----:B------:R-:W-:Y:S01]  /*271f0*/  IADD3 R159, R159, R23, RZ ;  /* 0x000000179f9f7210 */ /* 0x000fe20007ffe0ff */
[----:B------:R-:W-:Y:S01]  /*27200*/  IMAD.X R11, R9, 0x1, R160, P2 ;  /* 0x00000001090b7824 */ /* 0x000fe200010e06a0 */
[----:B------:R-:W-:Y:S01]  /*27210*/  LEA R12, P4, R22, R12, 0x2 ;  /* 0x0000000c160c7211 */ /* 0x000fe200078810ff */
[----:B------:R-:W-:-:S03]  /*27220*/  FFMA R3, R26, R2, R3 ;  /* 0x000000021a037223 */ /* 0x000fc60000000003 */
[----:B------:R-:W-:Y:S02]  /*27230*/  LEA.HI.X R13, R22, R13, R159, 0x2, P4 ;  /* 0x0000000d160d7211 */ /* 0x000fe400020f149f */
[----:B------:R-:W-:-:S05]  /*27240*/  F2FP.TF32.F32.PACK_B R3, R3 ;  /* 0x00000003ff03723e */ /* 0x000fca00024050ff */
[----:B------:R0:W-:Y:S01]  /*27250*/  @P3 STG.E desc[UR44][R10.64], R3 ;  /* 0x000000030a003986 */ /* 0x0001e2000c10192c */
[----:B------:R-:W-:Y:S05]  /*27260*/  @!P5 BRA `(.L_x_291) ;  /* 0x000000000004d947 */ /* 0x000fea0003800000 */
[----:B------:R3:W5:Y:S02]  /*27270*/  LDG.E.LTC128B R153, desc[UR44][R12.64+0x4] ;  /* 0x0000042c0c997981 */ /* 0x000764000c1e1920 */
.L_x_291:
[----:B------:R-:W-:Y:S05]  /*27280*/  BSYNC B1 ;  /* 0x0000000000017941 */ /* 0x000fea0003800000 */
.L_x_290:
[----:B0----5:R-:W-:Y:S01]  /*27290*/  LOP3.LUT R3, R153, 0xffffe000, RZ, 0xc0, !PT ;  /* 0xffffe00099037812 */ /* 0x021fe200078ec0ff */
[----:B------:R-:W-:Y:S01]  /*272a0*/  BSSY B1, `(.L_x_292) ;  /* 0x0000008000017945 */ /* 0x000fe20003800000 */
[----:B------:R-:W-:-:S03]  /*272b0*/  ISETP.GT.AND P2, PT, R0, 0x8, P0 ;  /* 0x000000080000780c */ /* 0x000fc60000744270 */
[----:B------:R-:W-:-:S04]  /*272c0*/  FMUL R14, R3, R16 ;  /* 0x00000010030e7220 */ /* 0x000fc80000400000 */
[----:B------:R-:W-:-:S05]  /*272d0*/  FFMA R27, R27, R2, R14 ;  /* 0x000000021b1b7223 */ /* 0x000fca000000000e */
[----:B------:R-:W-:-:S05]  /*272e0*/  F2FP.TF32.F32.PACK_B R27, R27 ;  /* 0x0000001bff1b723e */ /* 0x000fca00024050ff */
[----:B------:R0:W-:Y:S01]  /*272f0*/  @P5 STG.E desc[UR44][R10.64+0x4], R27 ;  /* 0x0000041b0a005986 */ /* 0x0001e2000c10192c */
[----:B------:R-:W-:Y:S05]  /*27300*/  @!P2 BRA `(.L_x_293) ;  /* 0x000000000004a947 */ /* 0x000fea0003800000 */
[----:B------:R4:W5:Y:S02]  /*27310*/  LDG.E.LTC128B R153, desc[UR44][R6.64+0x20] ;  /* 0x0000202c06997981 */ /* 0x000964000c1e1920 */
.L_x_293:
[----:B------:R-:W-:Y:S05]  /*27320*/  BSYNC B1 ;  /* 0x0000000000017941 */ /* 0x000fea0003800000 */
.L_x_292:
[----:B-----5:R-:W-:Y:S01]  /*27330*/  LOP3.LUT R3, R153, 0xffffe000, RZ, 0xc0, !PT ;  /* 0xffffe00099037812 */ /* 0x020fe200078ec0ff */
        /* <DEDUP_REMOVED lines=8> */
.L_x_295:
[----:B------:R-:W-:Y:S05]  /*273c0*/  BSYNC B1 ;  /* 0x0000000000017941 */ /* 0x000fea0003800000 */
.L_x_294:
        /* <DEDUP_REMOVED lines=9> */
.L_x_297:
[----:B------:R-:W-:Y:S05]  /*27460*/  BSYNC B1 ;  /* 0x0000000000017941 */ /* 0x000fea0003800000 */
.L_x_296:
[----:B-----5:R-:W-:Y:S01]  /*27470*/  LOP3.LUT R3, R153, 0xffffe000, RZ, 0xc0, !PT ;  /* 0xffffe00099037812 */ /* 0x020fe200078ec0ff */
[----:B------:R-:W-:Y:S01]  /*27480*/  BSSY B1, `(.L_x_298) ;  /* 0x000000a000017945 */ /* 0x000fe20003800000 */
[----:B------:R-:W-:Y:S02]  /*27490*/  IADD3 R10, P3, R161, R8, RZ ;  /* 0x00000008a10a7210 */ /* 0x000fe40007f7e0ff */
[----:B------:R-:W-:Y:S01]  /*274a0*/  ISETP.GT.AND P2, PT, R0, 0x9, P1 ;  /* 0x000000090000780c */ /* 0x000fe20000f44270 */
[----:B------:R-:W-:Y:S01]  /*274b0*/  FMUL R3, R3, R16 ;  /* 0x0000001003037220 */ /* 0x000fe20000400000 */
[----:B------:R-:W-:-:S03]  /*274c0*/  IADD3.X R11, R160, R9, RZ, P3, !PT ;  /* 0x00000009a00b7210 */ /* 0x000fc60001ffe4ff */
[----:B------:R-:W-:-:S05]  /*274d0*/  FFMA R3, R30, R2, R3 ;  /* 0x000000021e037223 */ /* 0x000fca0000000003 */
[----:B------:R-:W-:-:S05]  /*274e0*/  F2FP.TF32.F32.PACK_B R3, R3 ;  /* 0x00000003ff03723e */ /* 0x000fca00024050ff */
[----:B------:R0:W-:Y:S01]  /*274f0*/  @P4 STG.E desc[UR44][R10.64+0x20], R3 ;  /* 0x000020030a004986 */ /* 0x0001e2000c10192c */
[----:B------:R-:W-:Y:S05]  /*27500*/  @!P2 BRA `(.L_x_299) ;  /* 0x000000000004a947 */ /* 0x000fea0003800000 */
[----:B------:R0:W5:Y:S02]  /*27510*/  LDG.E.LTC128B R153, desc[UR44][R12.64+0x24] ;  /* 0x0000242c0c997981 */ /* 0x000164000c1e1920 */
.L_x_299:
[----:B------:R-:W-:Y:S05]  /*27520*/  BSYNC B1 ;  /* 0x0000000000017941 */ /* 0x000fea0003800000 */
.L_x_298:
[----:B0----5:R-:W-:Y:S01]  /*27530*/  LOP3.LUT R3, R153, 0xffffe000, RZ, 0xc0, !PT ;  /* 0xffffe00099037812 */ /* 0x021fe200078ec0ff */
[----:B------:R-:W-:Y:S01]  /*27540*/  BSSY B1, `(.L_x_300) ;  /* 0x000000a000017945 */ /* 0x000fe20003800000 */
[----:B------:R-:W-:Y:S02]  /*27550*/  IADD3 R4, P3, P4, R161, R4, R165 ;  /* 0x00000004a1047210 */ /* 0x000fe40007c7e0a5 */
[----:B------:R-:W-:Y:S01]  /*27560*/  ISETP.GT.AND P5, PT, R0, 0x10, P0 ;  /* 0x000000100000780c */ /* 0x000fe200007a4270 */
[----:B------:R-:W-:Y:S01]  /*27570*/  FMUL R10, R3, R16 ;  /* 0x00000010030a7220 */ /* 0x000fe20000400000 */
[----:B------:R-:W-:-:S03]  /*27580*/  IADD3.X R5, R160, R5, R167, P3, P4 ;  /* 0x00000005a0057210 */ /* 0x000fc60001fe84a7 */
[----:B------:R-:W-:-:S05]  /*27590*/  FFMA R31, R31, R2, R10 ;  /* 0x000000021f1f7223 */ /* 0x000fca000000000a */
[----:B------:R-:W-:-:S05]  /*275a0*/  F2FP.TF32.F32.PACK_B R31, R31 ;  /* 0x0000001fff1f723e */ /* 0x000fca00024050ff */
[----:B------:R0:W-:Y:S01]  /*275b0*/  @P2 STG.E desc[UR44][R4.64+0x24], R31 ;  /* 0x0000241f04002986 */ /* 0x0001e2000c10192c */
[----:B------:R-:W-:Y:S05]  /*275c0*/  @!P5 BRA `(.L_x_301) ;  /* 0x000000000004d947 */ /* 0x000fea0003800000 */
[----:B------:R0:W5:Y:S02]  /*275d0*/  LDG.E.LTC128B R153, desc[UR44][R6.64+0x40] ;  /* 0x0000402c06997981 */ /* 0x000164000c1e1920 */
.L_x_301:
[----:B------:R-:W-:Y:S05]  /*275e0*/  BSYNC B1 ;  /* 0x0000000000017941 */ /* 0x000fea0003800000 */
.L_x_300:
        /* <DEDUP_REMOVED lines=9> */
.L_x_303:
[----:B------:R-:W-:Y:S05]  /*27680*/  BSYNC B1 ;  /* 0x0000000000017941 */ /* 0x000fea0003800000 */
.L_x_302:
        /* <DEDUP_REMOVED lines=9> */
.L_x_305:
[----:B------:R-:W-:Y:S05]  /*27720*/  BSYNC B1 ;  /* 0x0000000000017941 */ /* 0x000fea0003800000 */
.L_x_304:
        /* <DEDUP_REMOVED lines=9> */
.L_x_307:
[----:B------:R-:W-:Y:S05]  /*277c0*/  BSYNC B1 ;  /* 0x0000000000017941 */ /* 0x000fea0003800000 */
.L_x_306:
        /* <DEDUP_REMOVED lines=9> */
.L_x_309:
[----:B------:R-:W-:Y:S05]  /*27860*/  BSYNC B1 ;  /* 0x0000000000017941 */ /* 0x000fea0003800000 */
.L_x_308:
        /* <DEDUP_REMOVED lines=9> */
.L_x_311:
[----:B------:R-:W-:Y:S05]  /*27900*/  BSYNC B1 ;  /* 0x0000000000017941 */ /* 0x000fea0003800000 */
.L_x_310:
        /* <DEDUP_REMOVED lines=9> */
.L_x_313:
[----:B------:R-:W-:Y:S05]  /*279a0*/  BSYNC B1 ;  /* 0x0000000000017941 */ /* 0x000fea0003800000 */
.L_x_312:
        /* <DEDUP_REMOVED lines=9> */
.L_x_315:
[----:B------:R-:W-:Y:S05]  /*27a40*/  BSYNC B1 ;  /* 0x0000000000017941 */ /* 0x000fea0003800000 */
.L_x_314:
        /* <DEDUP_REMOVED lines=9> */
.L_x_317:
[----:B------:R-:W-:Y:S05]  /*27ae0*/  BSYNC B1 ;  /* 0x0000000000017941 */ /* 0x000fea0003800000 */
.L_x_316:
        /* <DEDUP_REMOVED lines=9> */
.L_x_319:
[----:B------:R-:W-:Y:S05]  /*27b80*/  BSYNC B1 ;  /* 0x0000000000017941 */ /* 0x000fea0003800000 */
.L_x_318:
        /* <DEDUP_REMOVED lines=9> */
.L_x_321:
[----:B------:R-:W-:Y:S05]  /*27c20*/  BSYNC B1 ;  /* 0x0000000000017941 */ /* 0x000fea0003800000 */
.L_x_320:
        /* <DEDUP_REMOVED lines=9> */
.L_x_323:
[----:B------:R-:W-:Y:S05]  /*27cc0*/  BSYNC B1 ;  /* 0x0000000000017941 */ /* 0x000fea0003800000 */
.L_x_322:
        /* <DEDUP_REMOVED lines=9> */
.L_x_325:
[----:B------:R-:W-:Y:S05]  /*27d60*/  BSYNC B1 ;  /* 0x0000000000017941 */ /* 0x000fea0003800000 */
.L_x_324:
        /* <DEDUP_REMOVED lines=9> */
.L_x_327:
[----:B------:R-:W-:Y:S05]  /*27e00*/  BSYNC B1 ;  /* 0x0000000000017941 */ /* 0x000fea0003800000 */
.L_x_326:
        /* <DEDUP_REMOVED lines=9> */
.L_x_329:
[----:B------:R-:W-:Y:S05]  /*27ea0*/  BSYNC B1 ;  /* 0x0000000000017941 */ /* 0x000fea0003800000 */
.L_x_328:
        /* <DEDUP_REMOVED lines=9> */
.L_x_331:
[----:B------:R-:W-:Y:S05]  /*27f40*/  BSYNC B1 ;  /* 0x0000000000017941 */ /* 0x000fea0003800000 */
.L_x_330:
        /* <DEDUP_REMOVED lines=9> */
.L_x_333:
[----:B------:R-:W-:Y:S05]  /*27fe0*/  BSYNC B1 ;  /* 0x0000000000017941 */ /* 0x000fea0003800000 */
.L_x_332:
        /* <DEDUP_REMOVED lines=9> */
.L_x_335:
[----:B------:R-:W-:Y:S05]  /*28080*/  BSYNC B1 ;  /* 0x0000000000017941 */ /* 0x000fea0003800000 */
.L_x_334:
        /* <DEDUP_REMOVED lines=9> */
.L_x_337:
[----:B------:R-:W-:Y:S05]  /*28120*/  BSYNC B1 ;  /* 0x0000000000017941 */ /* 0x000fea0003800000 */
.L_x_336:
        /* <DEDUP_REMOVED lines=9> */
.L_x_339:
[----:B------:R-:W-:Y:S05]  /*281c0*/  BSYNC B1 ;  /* 0x0000000000017941 */ /* 0x000fea0003800000 */
.L_x_338:
        /* <DEDUP_REMOVED lines=9> */
.L_x_341:
[----:B------:R-:W-:Y:S05]  /*28260*/  BSYNC B1 ;  /* 0x0000000000017941 */ /* 0x000fea0003800000 */
.L_x_340:
        /* <DEDUP_REMOVED lines=9> */
.L_x_343:
[----:B------:R-:W-:Y:S05]  /*28300*/  BSYNC B1 ;  /* 0x0000000000017941 */ /* 0x000fea0003800000 */
.L_x_342:
        /* <DEDUP_REMOVED lines=9> */
.L_x_345:
[----:B------:R-:W-:Y:S05]  /*283a0*/  BSYNC B1 ;  /* 0x0000000000017941 */ /* 0x000fea0003800000 */
.L_x_344:
        /* <DEDUP_REMOVED lines=9> */
.L_x_347:
[----:B------:R-:W-:Y:S05]  /*28440*/  BSYNC B1 ;  /* 0x0000000000017941 */ /* 0x000fea0003800000 */
.L_x_346:
        /* <DEDUP_REMOVED lines=9> */
.L_x_349:
[----:B------:R-:W-:Y:S05]  /*284e0*/  BSYNC B1 ;  /* 0x0000000000017941 */ /* 0x000fea0003800000 */
.L_x_348:
        /* <DEDUP_REMOVED lines=9> */
.L_x_351:
[----:B------:R-:W-:Y:S05]  /*28580*/  BSYNC B1 ;  /* 0x0000000000017941 */ /* 0x000fea0003800000 */
.L_x_350:
        /* <DEDUP_REMOVED lines=9> */
.L_x_353:
[----:B------:R-:W-:Y:S05]  /*28620*/  BSYNC B1 ;  /* 0x0000000000017941 */ /* 0x000fea0003800000 */
.L_x_352:
        /* <DEDUP_REMOVED lines=9> */
.L_x_355:
[----:B------:R-:W-:Y:S05]  /*286c0*/  BSYNC B1 ;  /* 0x0000000000017941 */ /* 0x000fea0003800000 */
.L_x_354:
        /* <DEDUP_REMOVED lines=9> */
.L_x_357:
[----:B------:R-:W-:Y:S05]  /*28760*/  BSYNC B1 ;  /* 0x0000000000017941 */ /* 0x000fea0003800000 */
.L_x_356:
        /* <DEDUP_REMOVED lines=9> */
.L_x_359:
[----:B------:R-:W-:Y:S05]  /*28800*/  BSYNC B1 ;  /* 0x0000000000017941 */ /* 0x000fea0003800000 */
.L_x_358:
        /* <DEDUP_REMOVED lines=9> */
.L_x_361:
[----:B------:R-:W-:Y:S05]  /*288a0*/  BSYNC B1 ;  /* 0x0000000000017941 */ /* 0x000fea0003800000 */
.L_x_360:
        /* <DEDUP_REMOVED lines=9> */
.L_x_363:
[----:B------:R-:W-:Y:S05]  /*28940*/  BSYNC B1 ;  /* 0x0000000000017941 */ /* 0x000fea0003800000 */
.L_x_362:
        /* <DEDUP_REMOVED lines=9> */
.L_x_365:
[----:B------:R-:W-:Y:S05]  /*289e0*/  BSYNC B1 ;  /* 0x0000000000017941 */ /* 0x000fea0003800000 */
.L_x_364:
        /* <DEDUP_REMOVED lines=9> */
.L_x_367:
[----:B------:R-:W-:Y:S05]  /*28a80*/  BSYNC B1 ;  /* 0x0000000000017941 */ /* 0x000fea0003800000 */
.L_x_366:
        /* <DEDUP_REMOVED lines=9> */
.L_x_369:
[----:B------:R-:W-:Y:S05]  /*28b20*/  BSYNC B1 ;  /* 0x0000000000017941 */ /* 0x000fea0003800000 */
.L_x_368:
        /* <DEDUP_REMOVED lines=9> */
.L_x_371:
[----:B------:R-:W-:Y:S05]  /*28bc0*/  BSYNC B1 ;  /* 0x0000000000017941 */ /* 0x000fea0003800000 */
.L_x_370:
        /* <DEDUP_REMOVED lines=9> */
.L_x_373:
[----:B------:R-:W-:Y:S05]  /*28c60*/  BSYNC B1 ;  /* 0x0000000000017941 */ /* 0x000fea0003800000 */
.L_x_372:
        /* <DEDUP_REMOVED lines=9> */
.L_x_375:
[----:B------:R-:W-:Y:S05]  /*28d00*/  BSYNC B1 ;  /* 0x0000000000017941 */ /* 0x000fea0003800000 */
.L_x_374:
        /* <DEDUP_REMOVED lines=9> */
.L_x_377:
[----:B------:R-:W-:Y:S05]  /*28da0*/  BSYNC B1 ;  /* 0x0000000000017941 */ /* 0x000fea0003800000 */
.L_x_376:
        /* <DEDUP_REMOVED lines=9> */
.L_x_379:
[----:B------:R-:W-:Y:S05]  /*28e40*/  BSYNC B1 ;  /* 0x0000000000017941 */ /* 0x000fea0003800000 */
.L_x_378:
        /* <DEDUP_REMOVED lines=9> */
.L_x_381:
[----:B------:R-:W-:Y:S05]  /*28ee0*/  BSYNC B1 ;  /* 0x0000000000017941 */ /* 0x000fea0003800000 */
.L_x_380:
        /* <DEDUP_REMOVED lines=9> */
.L_x_383:
[----:B------:R-:W-:Y:S05]  /*28f80*/  BSYNC B1 ;  /* 0x0000000000017941 */ /* 0x000fea0003800000 */
.L_x_382:
        /* <DEDUP_REMOVED lines=9> */
.L_x_385:
[----:B------:R-:W-:Y:S05]  /*29020*/  BSYNC B1 ;  /* 0x0000000000017941 */ /* 0x000fea0003800000 */
.L_x_384:
        /* <DEDUP_REMOVED lines=9> */
.L_x_387:
[----:B------:R-:W-:Y:S05]  /*290c0*/  BSYNC B1 ;  /* 0x0000000000017941 */ /* 0x000fea0003800000 */
.L_x_386:
        /* <DEDUP_REMOVED lines=9> */
.L_x_389:
[----:B------:R-:W-:Y:S05]  /*29160*/  BSYNC B1 ;  /* 0x0000000000017941 */ /* 0x000fea0003800000 */
.L_x_388:
        /* <DEDUP_REMOVED lines=9> */
.L_x_391:
[----:B------:R-:W-:Y:S05]  /*29200*/  BSYNC B1 ;  /* 0x0000000000017941 */ /* 0x000fea0003800000 */
.L_x_390:
        /* <DEDUP_REMOVED lines=9> */
.L_x_393:
[----:B------:R-:W-:Y:S05]  /*292a0*/  BSYNC B1 ;  /* 0x0000000000017941 */ /* 0x000fea0003800000 */
.L_x_392:
        /* <DEDUP_REMOVED lines=9> */
.L_x_395:
[----:B------:R-:W-:Y:S05]  /*29340*/  BSYNC B1 ;  /* 0x0000000000017941 */ /* 0x000fea0003800000 */
.L_x_394:
        /* <DEDUP_REMOVED lines=9> */
.L_x_397:
[----:B------:R-:W-:Y:S05]  /*293e0*/  BSYNC B1 ;  /* 0x0000000000017941 */ /* 0x000fea0003800000 */
.L_x_396:
        /* <DEDUP_REMOVED lines=9> */
.L_x_399:
[----:B------:R-:W-:Y:S05]  /*29480*/  BSYNC B1 ;  /* 0x0000000000017941 */ /* 0x000fea0003800000 */
.L_x_398:
        /* <DEDUP_REMOVED lines=9> */
.L_x_401:
[----:B------:R-:W-:Y:S05]  /*29520*/  BSYNC B1 ;  /* 0x0000000000017941 */ /* 0x000fea0003800000 */
.L_x_400:
        /* <DEDUP_REMOVED lines=9> */
.L_x_403:
[----:B------:R-:W-:Y:S05]  /*295c0*/  BSYNC B1 ;  /* 0x0000000000017941 */ /* 0x000fea0003800000 */
.L_x_402:
        /* <DEDUP_REMOVED lines=9> */
.L_x_405:
[----:B------:R-:W-:Y:S05]  /*29660*/  BSYNC B1 ;  /* 0x0000000000017941 */ /* 0x000fea0003800000 */
.L_x_404:
        /* <DEDUP_REMOVED lines=9> */
.L_x_407:
[----:B------:R-:W-:Y:S05]  /*29700*/  BSYNC B1 ;  /* 0x0000000000017941 */ /* 0x000fea0003800000 */
.L_x_406:
        /* <DEDUP_REMOVED lines=9> */
.L_x_409:
[----:B------:R-:W-:Y:S05]  /*297a0*/  BSYNC B1 ;  /* 0x0000000000017941 */ /* 0x000fea0003800000 */
.L_x_408:
        /* <DEDUP_REMOVED lines=9> */
.L_x_411:
[----:B------:R-:W-:Y:S05]  /*29840*/  BSYNC B1 ;  /* 0x0000000000017941 */ /* 0x000fea0003800000 */
.L_x_410:
        /* <DEDUP_REMOVED lines=9> */
.L_x_413:
[----:B------:R-:W-:Y:S05]  /*298e0*/  BSYNC B1 ;  /* 0x0000000000017941 */ /* 0x000fea0003800000 */
.L_x_412:
        /* <DEDUP_REMOVED lines=9> */
.L_x_415:
[----:B------:R-:W-:Y:S05]  /*29980*/  BSYNC B1 ;  /* 0x0000000000017941 */ /* 0x000fea0003800000 */
.L_x_414:
        /* <DEDUP_REMOVED lines=9> */
.L_x_417:
[----:B------:R-:W-:Y:S05]  /*29a20*/  BSYNC B1 ;  /* 0x0000000000017941 */ /* 0x000fea0003800000 */
.L_x_416:
        /* <DEDUP_REMOVED lines=9> */
.L_x_419:
[----:B------:R-:W-:Y:S05]  /*29ac0*/  BSYNC B1 ;  /* 0x0000000000017941 */ /* 0x000fea0003800000 */
.L_x_418:
        /* <DEDUP_REMOVED lines=9> */
.L_x_421:
[----:B------:R-:W-:Y:S05]  /*29b60*/  BSYNC B1 ;  /* 0x0000000000017941 */ /* 0x000fea0003800000 */
.L_x_420:
        /* <DEDUP_REMOVED lines=9> */
.L_x_423:
[----:B------:R-:W-:Y:S05]  /*29c00*/  BSYNC B1 ;  /* 0x0000000000017941 */ /* 0x000fea0003800000 */
.L_x_422:
        /* <DEDUP_REMOVED lines=9> */
.L_x_425:
[----:B------:R-:W-:Y:S05]  /*29ca0*/  BSYNC B1 ;  /* 0x0000000000017941 */ /* 0x000fea0003800000 */
.L_x_424:
        /* <DEDUP_REMOVED lines=9> */
.L_x_427:
[----:B------:R-:W-:Y:S05]  /*29d40*/  BSYNC B1 ;  /* 0x0000000000017941 */ /* 0x000fea0003800000 */
.L_x_426:
        /* <DEDUP_REMOVED lines=9> */
.L_x_429:
[----:B------:R-:W-:Y:S05]  /*29de0*/  BSYNC B1 ;  /* 0x0000000000017941 */ /* 0x000fea0003800000 */
.L_x_428:
        /* <DEDUP_REMOVED lines=9> */
.L_x_431:
[----:B------:R-:W-:Y:S05]  /*29e80*/  BSYNC B1 ;  /* 0x0000000000017941 */ /* 0x000fea0003800000 */
.L_x_430:
        /* <DEDUP_REMOVED lines=9> */
.L_x_433:
[----:B------:R-:W-:Y:S05]  /*29f20*/  BSYNC B1 ;  /* 0x0000000000017941 */ /* 0x000fea0003800000 */
.L_x_432:
        /* <DEDUP_REMOVED lines=9> */
.L_x_435:
[----:B------:R-:W-:Y:S05]  /*29fc0*/  BSYNC B1 ;  /* 0x0000000000017941 */ /* 0x000fea0003800000 */
.L_x_434:
        /* <DEDUP_REMOVED lines=9> */
.L_x_437:
[----:B------:R-:W-:Y:S05]  /*2a060*/  BSYNC B1 ;  /* 0x0000000000017941 */ /* 0x000fea0003800000 */
.L_x_436:
        /* <DEDUP_REMOVED lines=9> */
.L_x_439:
[----:B------:R-:W-:Y:S05]  /*2a100*/  BSYNC B1 ;  /* 0x0000000000017941 */ /* 0x000fea0003800000 */
.L_x_438:
        /* <DEDUP_REMOVED lines=9> */
.L_x_441:
[----:B------:R-:W-:Y:S05]  /*2a1a0*/  BSYNC B1 ;  /* 0x0000000000017941 */ /* 0x000fea0003800000 */
.L_x_440:
        /* <DEDUP_REMOVED lines=9> */
.L_x_443:
[----:B------:R-:W-:Y:S05]  /*2a240*/  BSYNC B1 ;  /* 0x0000000000017941 */ /* 0x000fea0003800000 */
.L_x_442:
        /* <DEDUP_REMOVED lines=9> */
.L_x_445:
[----:B------:R-:W-:Y:S05]  /*2a2e0*/  BSYNC B1 ;  /* 0x0000000000017941 */ /* 0x000fea0003800000 */
.L_x_444:
        /* <DEDUP_REMOVED lines=9> */
.L_x_447:
[----:B------:R-:W-:Y:S05]  /*2a380*/  BSYNC B1 ;  /* 0x0000000000017941 */ /* 0x000fea0003800000 */
.L_x_446:
        /* <DEDUP_REMOVED lines=9> */
.L_x_449:
[----:B------:R-:W-:Y:S05]  /*2a420*/  BSYNC B1 ;  /* 0x0000000000017941 */ /* 0x000fea0003800000 */
.L_x_448:
        /* <DEDUP_REMOVED lines=9> */
.L_x_451:
[----:B------:R-:W-:Y:S05]  /*2a4c0*/  BSYNC B1 ;  /* 0x0000000000017941 */ /* 0x000fea0003800000 */
.L_x_450:
        /* <DEDUP_REMOVED lines=9> */
.L_x_453:
[----:B------:R-:W-:Y:S05]  /*2a560*/  BSYNC B1 ;  /* 0x0000000000017941 */ /* 0x000fea0003800000 */
.L_x_452:
        /* <DEDUP_REMOVED lines=9> */
.L_x_455:
[----:B------:R-:W-:Y:S05]  /*2a600*/  BSYNC B1 ;  /* 0x0000000000017941 */ /* 0x000fea0003800000 */
.L_x_454:
        /* <DEDUP_REMOVED lines=9> */
.L_x_457:
[----:B------:R-:W-:Y:S05]  /*2a6a0*/  BSYNC B1 ;  /* 0x0000000000017941 */ /* 0x000fea0003800000 */
.L_x_456:
        /* <DEDUP_REMOVED lines=9> */
.L_x_459:
[----:B------:R-:W-:Y:S05]  /*2a740*/  BSYNC B1 ;  /* 0x0000000000017941 */ /* 0x000fea0003800000 */
.L_x_458:
        /* <DEDUP_REMOVED lines=9> */
.L_x_461:
[----:B------:R-:W-:Y:S05]  /*2a7e0*/  BSYNC B1 ;  /* 0x0000000000017941 */ /* 0x000fea0003800000 */
.L_x_460:
        /* <DEDUP_REMOVED lines=9> */
.L_x_463:
[----:B------:R-:W-:Y:S05]  /*2a880*/  BSYNC B1 ;  /* 0x0000000000017941 */ /* 0x000fea0003800000 */
.L_x_462:
        /* <DEDUP_REMOVED lines=9> */
.L_x_465:
[----:B------:R-:W-:Y:S05]  /*2a920*/  BSYNC B1 ;  /* 0x0000000000017941 */ /* 0x000fea0003800000 */
.L_x_464:
        /* <DEDUP_REMOVED lines=9> */
.L_x_467:
[----:B------:R-:W-:Y:S05]  /*2a9c0*/  BSYNC B1 ;  /* 0x0000000000017941 */ /* 0x000fea0003800000 */
.L_x_466:
        /* <DEDUP_REMOVED lines=9> */
.L_x_469:
[----:B------:R-:W-:Y:S05]  /*2aa60*/  BSYNC B1 ;  /* 0x0000000000017941 */ /* 0x000fea0003800000 */
.L_x_468:
        /* <DEDUP_REMOVED lines=9> */
.L_x_471:
[----:B------:R-:W-:Y:S05]  /*2ab00*/  BSYNC B1 ;  /* 0x0000000000017941 */ /* 0x000fea0003800000 */
.L_x_470:
        /* <DEDUP_REMOVED lines=9> */
.L_x_473:
[----:B------:R-:W-:Y:S05]  /*2aba0*/  BSYNC B1 ;  /* 0x0000000000017941 */ /* 0x000fea0003800000 */
.L_x_472:
        /* <DEDUP_REMOVED lines=9> */
.L_x_475:
[----:B------:R-:W-:Y:S05]  /*2ac40*/  BSYNC B1 ;  /* 0x0000000000017941 */ /* 0x000fea0003800000 */
.L_x_474:
        /* <DEDUP_REMOVED lines=9> */
.L_x_477:
[----:B------:R-:W-:Y:S05]  /*2ace0*/  BSYNC B1 ;  /* 0x0000000000017941 */ /* 0x000fea0003800000 */
.L_x_476:
        /* <DEDUP_REMOVED lines=9> */
.L_x_479:
[----:B------:R-:W-:Y:S05]  /*2ad80*/  BSYNC B1 ;  /* 0x0000000000017941 */ /* 0x000fea0003800000 */
.L_x_478:
        /* <DEDUP_REMOVED lines=9> */
.L_x_481:
[----:B------:R-:W-:Y:S05]  /*2ae20*/  BSYNC B1 ;  /* 0x0000000000017941 */ /* 0x000fea0003800000 */
.L_x_480:
        /* <DEDUP_REMOVED lines=9> */
.L_x_483:
[----:B------:R-:W-:Y:S05]  /*2aec0*/  BSYNC B1 ;  /* 0x0000000000017941 */ /* 0x000fea0003800000 */
.L_x_482:
        /* <DEDUP_REMOVED lines=9> */
.L_x_485:
[----:B------:R-:W-:Y:S05]  /*2af60*/  BSYNC B1 ;  /* 0x0000000000017941 */ /* 0x000fea0003800000 */
.L_x_484:
        /* <DEDUP_REMOVED lines=9> */
.L_x_487:
[----:B------:R-:W-:Y:S05]  /*2b000*/  BSYNC B1 ;  /* 0x0000000000017941 */ /* 0x000fea0003800000 */
.L_x_486:
        /* <DEDUP_REMOVED lines=9> */
.L_x_489:
[----:B------:R-:W-:Y:S05]  /*2b0a0*/  BSYNC B1 ;  /* 0x0000000000017941 */ /* 0x000fea0003800000 */
.L_x_488:
        /* <DEDUP_REMOVED lines=9> */
.L_x_491:
[----:B------:R-:W-:Y:S05]  /*2b140*/  BSYNC B1 ;  /* 0x0000000000017941 */ /* 0x000fea0003800000 */
.L_x_490:
        /* <DEDUP_REMOVED lines=9> */
.L_x_493:
[----:B------:R-:W-:Y:S05]  /*2b1e0*/  BSYNC B1 ;  /* 0x0000000000017941 */ /* 0x000fea0003800000 */
.L_x_492:
        /* <DEDUP_REMOVED lines=9> */
.L_x_495:
[----:B------:R-:W-:Y:S05]  /*2b280*/  BSYNC B1 ;  /* 0x0000000000017941 */ /* 0x000fea0003800000 */
.L_x_494:
        /* <DEDUP_REMOVED lines=9> */
.L_x_497:
[----:B------:R-:W-:Y:S05]  /*2b320*/  BSYNC B1 ;  /* 0x0000000000017941 */ /* 0x000fea0003800000 */
.L_x_496:
        /* <DEDUP_REMOVED lines=9> */
.L_x_499:
[----:B------:R-:W-:Y:S05]  /*2b3c0*/  BSYNC B1 ;  /* 0x0000000000017941 */ /* 0x000fea0003800000 */
.L_x_498:
        /* <DEDUP_REMOVED lines=9> */
.L_x_501:
[----:B------:R-:W-:Y:S05]  /*2b460*/  BSYNC B1 ;  /* 0x0000000000017941 */ /* 0x000fea0003800000 */
.L_x_500:
        /* <DEDUP_REMOVED lines=9> */
.L_x_503:
[----:B------:R-:W-:Y:S05]  /*2b500*/  BSYNC B1 ;  /* 0x0000000000017941 */ /* 0x000fea0003800000 */
.L_x_502:
        /* <DEDUP_REMOVED lines=9> */
.L_x_505:
[----:B------:R-:W-:Y:S05]  /*2b5a0*/  BSYNC B1 ;  /* 0x0000000000017941 */ /* 0x000fea0003800000 */
.L_x_504:
        /* <DEDUP_REMOVED lines=9> */
.L_x_507:
[----:B------:R-:W-:Y:S05]  /*2b640*/  BSYNC B1 ;  /* 0x0000000000017941 */ /* 0x000fea0003800000 */
.L_x_506:
        /* <DEDUP_REMOVED lines=9> */
.L_x_509:
[----:B------:R-:W-:Y:S05]  /*2b6e0*/  BSYNC B1 ;  /* 0x0000000000017941 */ /* 0x000fea0003800000 */
.L_x_508:
        /* <DEDUP_REMOVED lines=9> */
.L_x_511:
[----:B------:R-:W-:Y:S05]  /*2b780*/  BSYNC B1 ;  /* 0x0000000000017941 */ /* 0x000fea0003800000 */
.L_x_510:
        /* <DEDUP_REMOVED lines=9> */
.L_x_513:
[----:B------:R-:W-:Y:S05]  /*2b820*/  BSYNC B1 ;  /* 0x0000000000017941 */ /* 0x000fea0003800000 */
.L_x_512:
        /* <DEDUP_REMOVED lines=9> */
.L_x_515:
[----:B------:R-:W-:Y:S05]  /*2b8c0*/  BSYNC B1 ;  /* 0x0000000000017941 */ /* 0x000fea0003800000 */
.L_x_514:
        /* <DEDUP_REMOVED lines=9> */
.L_x_517:
[----:B------:R-:W-:Y:S05]  /*2b960*/  BSYNC B1 ;  /* 0x0000000000017941 */ /* 0x000fea0003800000 */
.L_x_516:
        /* <DEDUP_REMOVED lines=9> */
.L_x_519:
[----:B------:R-:W-:Y:S05]  /*2ba00*/  BSYNC B1 ;  /* 0x0000000000017941 */ /* 0x000fea0003800000 */
.L_x_518:
        /* <DEDUP_REMOVED lines=9> */
.L_x_521:
[----:B------:R-:W-:Y:S05]  /*2baa0*/  BSYNC B1 ;  /* 0x0000000000017941 */ /* 0x000fea0003800000 */
.L_x_520:
        /* <DEDUP_REMOVED lines=9> */
.L_x_523:
[----:B------:R-:W-:Y:S05]  /*2bb40*/  BSYNC B1 ;  /* 0x0000000000017941 */ /* 0x000fea0003800000 */
.L_x_522:
        /* <DEDUP_REMOVED lines=9> */
.L_x_525:
[----:B------:R-:W-:Y:S05]  /*2bbe0*/  BSYNC B1 ;  /* 0x0000000000017941 */ /* 0x000fea0003800000 */
.L_x_524:
        /* <DEDUP_REMOVED lines=9> */
.L_x_527:
[----:B------:R-:W-:Y:S05]  /*2bc80*/  BSYNC B1 ;  /* 0x0000000000017941 */ /* 0x000fea0003800000 */
.L_x_526:
        /* <DEDUP_REMOVED lines=9> */
.L_x_529:
[----:B------:R-:W-:Y:S05]  /*2bd20*/  BSYNC B1 ;  /* 0x0000000000017941 */ /* 0x000fea0003800000 */
.L_x_528:
        /* <DEDUP_REMOVED lines=9> */
.L_x_531:
[----:B------:R-:W-:Y:S05]  /*2bdc0*/  BSYNC B1 ;  /* 0x0000000000017941 */ /* 0x000fea0003800000 */
.L_x_530:
        /* <DEDUP_REMOVED lines=9> */
.L_x_533:
[----:B------:R-:W-:Y:S05]  /*2be60*/  BSYNC B1 ;  /* 0x0000000000017941 */ /* 0x000fea0003800000 */
.L_x_532:
        /* <DEDUP_REMOVED lines=9> */
.L_x_535:
[----:B------:R-:W-:Y:S05]  /*2bf00*/  BSYNC B1 ;  /* 0x0000000000017941 */ /* 0x000fea0003800000 */
.L_x_534:
[----:B0----5:R-:W-:Y:S01]  /*2bf10*/  LOP3.LUT R3, R153, 0xffffe000, RZ, 0xc0, !PT ;  /* 0xffffe00099037812 */ /* 0x021fe200078ec0ff */
[----:B------:R-:W-:Y:S01]  /*2bf20*/  BSSY B1, `(.L_x_536) ;  /* 0x0000008000017945 */ /* 0x000fe20003800000 */
[----:B------:R-:W-:-:S03]  /*2bf30*/  ISETP.GT.AND P2, PT, R0, 0xf8, P1 ;  /* 0x000000f80000780c */ /* 0x000fc60000f44270 */
[----:B-1--4-:R-:W-:-:S04]  /*2bf40*/  FMUL R6, R3, R16 ;  /* 0x0000001003067220 */ /* 0x012fc80000400000 */
[----:B------:R-:W-:-:S05]  /*2bf50*/  FFMA R149, R149, R2, R6 ;  /* 0x0000000295957223 */ /* 0x000fca0000000006 */
[----:B------:R-:W-:-:S05]  /*2bf60*/  F2FP.TF32.F32.PACK_B R149, R149 ;  /* 0x00000095ff95723e */ /* 0x000fca00024050ff */
[----:B------:R0:W-:Y:S01]  /*2bf70*/  @P0 STG.E desc[UR44][R8.64+0x3e4], R149 ;  /* 0x0003e49508000986 */ /* 0x0001e2000c10192c */
[----:B------:R-:W-:Y:S05]  /*2bf80*/  @!P2 BRA `(.L_x_537) ;  /* 0x000000000004a947 */ /* 0x000fea0003800000 */
[----:B------:R1:W5:Y:S02]  /*2bf90*/  LDG.E.LTC128B R153, desc[UR44][R12.64+0x3e0] ;  /* 0x0003e02c0c997981 */ /* 0x000364000c1e1920 */
.L_x_537:
[----:B------:R-:W-:Y:S05]  /*2bfa0*/  BSYNC B1 ;  /* 0x0000000000017941 */ /* 0x000fea0003800000 */
.L_x_536:
        /* <DEDUP_REMOVED lines=9> */
.L_x_539:
[----:B------:R-:W-:Y:S05]  /*2c040*/  BSYNC B1 ;  /* 0x0000000000017941 */ /* 0x000fea0003800000 */
.L_x_538:
[----:B------:R-:W-:Y:S05]  /*2c050*/  @!P1 BRA `(.L_x_540) ;  /* 0x00000050004c9947 */ /* 0x000fea0003800000 */
[----:B-----5:R-:W-:-:S05]  /*2c060*/  LOP3.LUT R153, R153, 0xffffe000, RZ, 0xc0, !PT ;  /* 0xffffe00099997812 */ /* 0x020fca00078ec0ff */
[----:B------:R-:W-:-:S04]  /*2c070*/  FMUL R0, R153, R16 ;  /* 0x0000001099007220 */ /* 0x000fc80000400000 */
[----:B------:R-:W-:-:S05]  /*2c080*/  FFMA R151, R151, R2, R0 ;  /* 0x0000000297977223 */ /* 0x000fca0000000000 */
[----:B------:R-:W-:-:S05]  /*2c090*/  F2FP.TF32.F32.PACK_B R151, R151 ;  /* 0x00000097ff97723e */ /* 0x000fca00024050ff */
[----:B------:R0:W-:Y:S01]  /*2c0a0*/  STG.E desc[UR44][R4.64+0x3e4], R151 ;  /* 0x0003e49704007986 */ /* 0x0001e2000c10192c */
[----:B------:R-:W-:Y:S05]  /*2c0b0*/  BRA `(.L_x_540) ;  /* 0x0000005000347947 */ /* 0x000fea0003800000 */
.L_x_33:
[----:B------:R-:W2:Y:S01]  /*2c0c0*/  LDL.LU R3, [R1] ;  /* 0x0000000001037983 */ /* 0x000ea20000300800 */
[----:B------:R-:W-:-:S03]  /*2c0d0*/  ULDC.64 UR4, c[0x0][0x5c0] ;  /* 0x0001700000047ab9 */ /* 0x000fc60000000a00 */
[----:B------:R-:W3:Y:S04]  /*2c0e0*/  LDL.LU R9, [R1+0x8] ;  /* 0x0000080001097983 */ /* 0x000ee80000300800 */
[----:B------:R-:W4:Y:S04]  /*2c0f0*/  LDL.LU R8, [R1+0x54] ;  /* 0x0000540001087983 */ /* 0x000f280000300800 */
[----:B------:R-:W5:Y:S04]  /*2c100*/  LDL.LU R235, [R1+0x8c] ;  /* 0x00008c0001eb7983 */ /* 0x000f680000300800 */
        /* <DEDUP_REMOVED lines=91> */
[----:B------:R-:W5:Y:S01]  /*2c6c0*/  LDL.LU R12, [R1+0x1fc] ;  /* 0x0001fc00010c7983 */ /* 0x000f620000300800 */
[----:B--2---:R-:W-:Y:S01]  /*2c6d0*/  FMUL R3, R3, R2 ;  /* 0x0000000203037220 */ /* 0x004fe20000400000 */
[----:B------:R-:W-:-:S02]  /*2c6e0*/  LEA R4, P0, R6, UR4, 0x2 ;  /* 0x0000000406047c11 */ /* 0x000fc4000f8010ff */
[----:B------:R-:W2:Y:S02]  /*2c6f0*/  LDL.LU R7, [R1+0x4] ;  /* 0x0000040001077983 */ /* 0x000ea40000300800 */
[----:B------:R-:W-:Y:S02]  /*2c700*/  LEA.HI.X R5, R6, UR5, R10, 0x2, P0 ;  /* 0x0000000506057c11 */ /* 0x000fe400080f140a */
[----:B------:R-:W-:Y:S01]  /*2c710*/  F2FP.TF32.F32.PACK_B R3, R3 ;  /* 0x00000003ff03723e */ /* 0x000fe200024050ff */
[----:B------:R-:W5:Y:S01]  /*2c720*/  LDL.LU R10, [R1+0x5c] ;  /* 0x00005c00010a7983 */ /* 0x000f620000300800 */
[----:B------:R-:W-:-:S03]  /*2c730*/  ISETP.GT.AND P0, PT, R0, 0x1, P3 ;  /* 0x000000010000780c */ /* 0x000fc60001f04270 */
[----:B------:R2:W-:Y:S01]  /*2c740*/  @P1 STG.E desc[UR44][R4.64], R3 ;  /* 0x0000000304001986 */ /* 0x0005e2000c10192c */
[----:B------:R-:W-:Y:S01]  /*2c750*/  ISETP.GT.AND P2, PT, R158, 0x8, PT ;  /* 0x000000089e00780c */ /* 0x000fe20003f44270 */
[----:B--2---:R-:W-:-:S05]  /*2c760*/  FMUL R3, R7, R2 ;  /* 0x0000000207037220 */ /* 0x004fca0000400000 */
[----:B------:R-:W-:-:S05]  /*2c770*/  F2FP.TF32.F32.PACK_B R3, R3 ;  /* 0x00000003ff03723e */ /* 0x000fca00024050ff */
[----:B------:R0:W-:Y:S04]  /*2c780*/  @P0 STG.E desc[UR44][R4.64+0x4], R3 ;  /* 0x0000040304000986 */ /* 0x0001e8000c10192c */
[----:B0-----:R-:W2:Y:S01]  /*2c790*/  LDL.LU R3, [R1+0xc] ;  /* 0x00000c0001037983 */ /* 0x001ea20000300800 */
[----:B------:R-:W-:Y:S01]  /*2c7a0*/  USHF.L.U32 UR5, UR8, 0x5, URZ ;  /* 0x0000000508057899 */ /* 0x000fe2000800063f */
[----:B------:R-:W-:Y:S01]  /*2c7b0*/  ISETP.GT.AND P0, PT, R0, RZ, P2 ;  /* 0x000000ff0000720c */ /* 0x000fe20001704270 */
[----:B------:R-:W-:Y:S01]  /*2c7c0*/  USHF.L.U64.HI UR4, UR8, 0x5, UR9 ;  /* 0x0000000508047899 */ /* 0x000fe20008010209 */
[----:B---3--:R-:W-:-:S03]  /*2c7d0*/  FMUL R9, R9, R2 ;  /* 0x0000000209097220 */ /* 0x008fc60000400000 */
[----:B------:R-:W-:Y:S02]  /*2c7e0*/  IADD3 R6, P1, R4, UR5, RZ ;  /* 0x0000000504067c10 */ /* 0x000fe4000ff3e0ff */
[----:B------:R-:W-:Y:S02]  /*2c7f0*/  F2FP.TF32.F32.PACK_B R9, R9 ;  /* 0x00000009ff09723e */ /* 0x000fe400024050ff */
[----:B------:R-:W-:-:S05]  /*2c800*/  IADD3.X R7, R5, UR4, RZ, P1, !PT ;  /* 0x0000000405077c10 */ /* 0x000fca0008ffe4ff */
[----:B------:R0:W-:Y:S01]  /*2c810*/  @P0 STG.E desc[UR44][R6.64], R9 ;  /* 0x0000000906000986 */ /* 0x0001e2000c10192c */
[----:B------:R-:W-:-:S03]  /*2c820*/  ISETP.GT.AND P0, PT, R0, 0x1, P2 ;  /* 0x000000010000780c */ /* 0x000fc60001704270 */
[----:B0-----:R-:W3:Y:S01]  /*2c830*/  LDL.LU R9, [R1+0x60] ;  /* 0x0000600001097983 */ /* 0x001ee20000300800 */
[----:B--2---:R-:W-:-:S05]  /*2c840*/  FMUL R3, R3, R2 ;  /* 0x0000000203037220 */ /* 0x004fca0000400000 */
[----:B------:R-:W-:-:S05]  /*2c850*/  F2FP.TF32.F32.PACK_B R3, R3 ;  /* 0x00000003ff03723e */ /* 0x000fca00024050ff */
[----:B------:R0:W-:Y:S04]  /*2c860*/  @P0 STG.E desc[UR44][R6.64+0x4], R3 ;  /* 0x0000040306000986 */ /* 0x0001e8000c10192c */
[----:B0-----:R-:W2:Y:S01]  /*2c870*/  LDL.LU R3, [R1+0x10] ;  /* 0x0000100001037983 */ /* 0x001ea20000300800 */
[----:B------:R-:W-:Y:S01]  /*2c880*/  ISETP.GT.AND P0, PT, R0, 0x8, P3 ;  /* 0x000000080000780c */ /* 0x000fe20001f04270 */
[----:B--2---:R-:W-:-:S05]  /*2c890*/  FMUL R3, R3, R2 ;  /* 0x0000000203037220 */ /* 0x004fca0000400000 */
[----:B------:R-:W-:-:S07]  /*2c8a0*/  F2FP.TF32.F32.PACK_B R3, R3 ;  /* 0x00000003ff03723e */ /* 0x000fce00024050ff */
        /* <DEDUP_REMOVED lines=82> */
[C---:B------:R-:W-:Y:S02]  /*2cdd0*/  ISETP.GT.AND P1, PT, R0.reuse, 0x29, P3 ;  /* 0x000000290000780c */ /* 0x040fe40001f24270 */
[----:B------:R-:W-:Y:S01]  /*2cde0*/  ISETP.GT.AND P0, PT, R0, 0x28, P2 ;  /* 0x000000280000780c */ /* 0x000fe20001704270 */
[----:B----4-:R-:W-:-:S05]  /*2cdf0*/  FMUL R8, R8, R2 ;  /* 0x0000000208087220 */ /* 0x010fca0000400000 */
[----:B------:R-:W-:-:S05]  /*2ce00*/  F2FP.TF32.F32.PACK_B R8, R8 ;  /* 0x00000008ff08723e */ /* 0x000fca00024050ff */
[----:B------:R0:W-:Y:S04]  /*2ce10*/  @P1 STG.E desc[UR44][R4.64+0xa4], R8 ;  /* 0x0000a40804001986 */ /* 0x0001e8000c10192c */
[----:B0-----:R-:W4:Y:S01]  /*2ce20*/  LDL.LU R8, [R1+0x64] ;  /* 0x0000640001087983 */ /* 0x001f220000300800 */
[----:B--2---:R-:W-:-:S05]  /*2ce30*/  FMUL R3, R3, R2 ;  /* 0x0000000203037220 */ /* 0x004fca0000400000 */
[----:B------:R-:W-:-:S05]  /*2ce40*/  F2FP.TF32.F32.PACK_B R3, R3 ;  /* 0x00000003ff03723e */ /* 0x000fca00024050ff */
[----:B------:R0:W-:Y:S04]  /*2ce50*/  @P0 STG.E desc[UR44][R6.64+0xa0], R3 ;  /* 0x0000a00306000986 */ /* 0x0001e8000c10192c */
[----:B0-----:R-:W2:Y:S01]  /*2ce60*/  LDL.LU R3, [R1+0x68] ;  /* 0x0000680001037983 */ /* 0x001ea20000300800 */
[C---:B------:R-:W-:Y:S02]  /*2ce70*/  ISETP.GT.AND P1, PT, R0.reuse, 0x29, P2 ;  /* 0x000000290000780c */ /* 0x040fe40001724270 */
[----:B------:R-:W-:Y:S01]  /*2ce80*/  ISETP.GT.AND P4, PT, R0, 0x30, P3 ;  /* 0x000000300000780c */ /* 0x000fe20001f84270 */
[-C--:B-----5:R-:W-:Y:S01]  /*2ce90*/  FMUL R10, R10, R2.reuse ;  /* 0x000000020a0a7220 */ /* 0x0a0fe20000400000 */
[C---:B------:R-:W-:Y:S01]  /*2cea0*/  ISETP.GT.AND P5, PT, R0.reuse, 0x31, P3 ;  /* 0x000000310000780c */ /* 0x040fe20001fa4270 */
[-C--:B---3--:R-:W-:Y:S01]  /*2ceb0*/  FMUL R9, R9, R2.reuse ;  /* 0x0000000209097220 */ /* 0x088fe20000400000 */
[----:B------:R-:W-:Y:S01]  /*2cec0*/  ISETP.GT.AND P0, PT, R0, 0x30, P2 ;  /* 0x000000300000780c */ /* 0x000fe20001704270 */
[----:B----4-:R-:W-:Y:S01]  /*2ced0*/  FMUL R8, R8, R2 ;  /* 0x0000000208087220 */ /* 0x010fe20000400000 */
[----:B------:R-:W-:-:S02]  /*2cee0*/  F2FP.TF32.F32.PACK_B R10, R10 ;  /* 0x0000000aff0a723e */ /* 0x000fc400024050ff */
[----:B------:R-:W-:Y:S02]  /*2cef0*/  F2FP.TF32.F32.PACK_B R9, R9 ;  /* 0x00000009ff09723e */ /* 0x000fe400024050ff */
[----:B------:R-:W-:Y:S01]  /*2cf00*/  F2FP.TF32.F32.PACK_B R8, R8 ;  /* 0x00000008ff08723e */ /* 0x000fe200024050ff */
[----:B------:R0:W-:Y:S04]  /*2cf10*/  @P1 STG.E desc[UR44][R6.64+0xa4], R10 ;  /* 0x0000a40a06001986 */ /* 0x0001e8000c10192c */
[----:B------:R1:W-:Y:S04]  /*2cf20*/  @P4 STG.E desc[UR44][R4.64+0xc0], R9 ;  /* 0x0000c00904004986 */ /* 0x0003e8000c10192c */
[----:B------:R3:W-:Y:S04]  /*2cf30*/  @P5 STG.E desc[UR44][R4.64+0xc4], R8 ;  /* 0x0000c40804005986 */ /* 0x0007e8000c10192c */
[----:B0-----:R-:W4:Y:S04]  /*2cf40*/  LDL.LU R10, [R1+0x6c] ;  /* 0x00006c00010a7983 */ /* 0x001f280000300800 */
[----:B-1----:R-:W5:Y:S04]  /*2cf50*/  LDL.LU R9, [R1+0x70] ;  /* 0x0000700001097983 */ /* 0x002f680000300800 */
[----:B---3--:R-:W3:Y:S01]  /*2cf60*/  LDL.LU R8, [R1+0x78] ;  /* 0x0000780001087983 */ /* 0x008ee20000300800 */
[----:B--2---:R-:W-:-:S05]  /*2cf70*/  FMUL R3, R3, R2 ;  /* 0x0000000203037220 */ /* 0x004fca0000400000 */
[----:B------:R-:W-:-:S05]  /*2cf80*/  F2FP.TF32.F32.PACK_B R3, R3 ;  /* 0x00000003ff03723e */ /* 0x000fca00024050ff */
[----:B------:R0:W-:Y:S04]  /*2cf90*/  @P0 STG.E desc[UR44][R6.64+0xc0], R3 ;  /* 0x0000c00306000986 */ /* 0x0001e8000c10192c */
[----:B0-----:R-:W2:Y:S01]  /*2cfa0*/  LDL.LU R3, [R1+0x74] ;  /* 0x0000740001037983 */ /* 0x001ea20000300800 */
[C---:B------:R-:W-:Y:S02]  /*2cfb0*/  ISETP.GT.AND P1, PT, R0.reuse, 0x31, P2 ;  /* 0x000000310000780c */ /* 0x040fe40001724270 */
[----:B------:R-:W-:Y:S01]  /*2cfc0*/  ISETP.GT.AND P4, PT, R0, 0x38, P3 ;  /* 0x000000380000780c */ /* 0x000fe20001f84270 */
[-C--:B----4-:R-:W-:Y:S01]  /*2cfd0*/  FMUL R10, R10, R2.reuse ;  /* 0x000000020a0a7220 */ /* 0x090fe20000400000 */
[C---:B------:R-:W-:Y:S01]  /*2cfe0*/  ISETP.GT.AND P5, PT, R0.reuse, 0x39, P3 ;  /* 0x000000390000780c */ /* 0x040fe20001fa4270 */
[----:B-----5:R-:W-:Y:S01]  /*2cff0*/  FMUL R9, R9, R2 ;  /* 0x0000000209097220 */ /* 0x020fe20000400000 */
[----:B------:R-:W-:-:S02]  /*2d000*/  ISETP.GT.AND P0, PT, R0, 0x38, P2 ;  /* 0x000000380000780c */ /* 0x000fc40001704270 */
[----:B------:R-:W-:Y:S01]  /*2d010*/  F2FP.TF32.F32.PACK_B R10, R10 ;  /* 0x0000000aff0a723e */ /* 0x000fe200024050ff */
[----:B---3--:R-:W-:Y:S01]  /*2d020*/  FMUL R8, R8, R2 ;  /* 0x0000000208087220 */ /* 0x008fe20000400000 */
[----:B------:R-:W-:-:S03]  /*2d030*/  F2FP.TF32.F32.PACK_B R9, R9 ;  /* 0x00000009ff09723e */ /* 0x000fc600024050ff */
[----:B------:R0:W-:Y:S01]  /*2d040*/  @P1 STG.E desc[UR44][R6.64+0xc4], R10 ;  /* 0x0000c40a06001986 */ /* 0x0001e2000c10192c */
[----:B------:R-:W-:-:S03]  /*2d050*/  F2FP.TF32.F32.PACK_B R8, R8 ;  /* 0x00000008ff08723e */ /* 0x000fc600024050ff */
[----:B------:R1:W-:Y:S04]  /*2d060*/  @P4 STG.E desc[UR44][R4.64+0xe0], R9 ;  /* 0x0000e00904004986 */ /* 0x0003e8000c10192c */
[----:B0-----:R-:W3:Y:S04]  /*2d070*/  LDL.LU R10, [R1+0x80] ;  /* 0x00008000010a7983 */ /* 0x001ee80000300800 */
[----:B-1----:R-:W4:Y:S01]  /*2d080*/  LDL.LU R9, [R1+0x84] ;  /* 0x0000840001097983 */ /* 0x002f220000300800 */
[----:B--2---:R-:W-:-:S05]  /*2d090*/  FMUL R3, R3, R2 ;  /* 0x0000000203037220 */ /* 0x004fca0000400000 */
[----:B------:R-:W-:-:S05]  /*2d0a0*/  F2FP.TF32.F32.PACK_B R3, R3 ;  /* 0x00000003ff03723e */ /* 0x000fca00024050ff */
[----:B------:R0:W-:Y:S04]  /*2d0b0*/  @P5 STG.E desc[UR44][R4.64+0xe4], R3 ;  /* 0x0000e40304005986 */ /* 0x0001e8000c10192c */
[----:B------:R1:W-:Y:S04]  /*2d0c0*/  @P0 STG.E desc[UR44][R6.64+0xe0], R8 ;  /* 0x0000e00806000986 */ /* 0x0003e8000c10192c */
[----:B0-----:R-:W2:Y:S04]  /*2d0d0*/  LDL.LU R3, [R1+0x7c] ;  /* 0x00007c0001037983 */ /* 0x001ea80000300800 */
[----:B-1----:R-:W5:Y:S01]  /*2d0e0*/  LDL.LU R8, [R1+0x88] ;  /* 0x0000880001087983 */ /* 0x002f620000300800 */
[----:B------:R-:W-:-:S02]  /*2d0f0*/  ISETP.GT.AND P1, PT, R0, 0x39, P2 ;  /* 0x000000390000780c */ /* 0x000fc40001724270 */
[----:B------:R-:W-:Y:S01]  /*2d100*/  ISETP.GT.AND P4, PT, R0, 0x40, P3 ;  /* 0x000000400000780c */ /* 0x000fe20001f84270 */
[-C--:B---3--:R-:W-:Y:S01]  /*2d110*/  FMUL R10, R10, R2.reuse ;  /* 0x000000020a0a7220 */ /* 0x088fe20000400000 */
[C---:B------:R-:W-:Y:S02]  /*2d120*/  ISETP.GT.AND P5, PT, R0.reuse, 0x41, P3 ;  /* 0x000000410000780c */ /* 0x040fe40001fa4270 */
[----:B------:R-:W-:Y:S01]  /*2d130*/  ISETP.GT.AND P0, PT, R0, 0x40, P2 ;  /* 0x000000400000780c */ /* 0x000fe20001704270 */
[----:B----4-:R-:W-:Y:S01]  /*2d140*/  FMUL R9, R9, R2 ;  /* 0x0000000209097220 */ /* 0x010fe20000400000 */
[----:B------:R-:W-:-:S04]  /*2d150*/  F2FP.TF32.F32.PACK_B R10, R10 ;  /* 0x0000000aff0a723e */ /* 0x000fc800024050ff */
[----:B------:R-:W-:Y:S01]  /*2d160*/  F2FP.TF32.F32.PACK_B R9, R9 ;  /* 0x00000009ff09723e */ /* 0x000fe200024050ff */
[-C--:B------:R-:W-:Y:S01]  /*2d170*/  FMUL R11, R11, R2.reuse ;  /* 0x000000020b0b7220 */ /* 0x080fe20000400000 */
[----:B------:R-:W-:-:S04]  /*2d180*/  FMUL R13, R13, R2 ;  /* 0x000000020d0d7220 */ /* 0x000fc80000400000 */
[----:B------:R-:W-:Y:S02]  /*2d190*/  F2FP.TF32.F32.PACK_B R11, R11 ;  /* 0x0000000bff0b723e */ /* 0x000fe400024050ff */
[----:B------:R-:W-:Y:S01]  /*2d1a0*/  F2FP.TF32.F32.PACK_B R13, R13 ;  /* 0x0000000dff0d723e */ /* 0x000fe200024050ff */
[----:B------:R-:W-:-:S05]  /*2d1b0*/  FMUL R15, R15, R2 ;  /* 0x000000020f0f7220 */ /* 0x000fca0000400000 */
[----:B------:R-:W-:Y:S01]  /*2d1c0*/  F2FP.TF32.F32.PACK_B R15, R15 ;  /* 0x0000000fff0f723e */ /* 0x000fe200024050ff */
[----:B------:R-:W-:-:S05]  /*2d1d0*/  FMUL R19, R19, R2 ;  /* 0x0000000213137220 */ /* 0x000fca0000400000 */
[----:B------:R-:W-:Y:S01]  /*2d1e0*/  F2FP.TF32.F32.PACK_B R19, R19 ;  /* 0x00000013ff13723e */ /* 0x000fe200024050ff */
[-C--:B--2---:R-:W-:Y:S01]  /*2d1f0*/  FMUL R3, R3, R2.reuse ;  /* 0x0000000203037220 */ /* 0x084fe20000400000 */
[----:B-----5:R-:W-:-:S04]  /*2d200*/  FMUL R8, R8, R2 ;  /* 0x0000000208087220 */ /* 0x020fc80000400000 */
[----:B------:R-:W-:Y:S02]  /*2d210*/  F2FP.TF32.F32.PACK_B R3, R3 ;  /* 0x00000003ff03723e */ /* 0x000fe400024050ff */
[----:B------:R-:W-:-:S03]  /*2d220*/  F2FP.TF32.F32.PACK_B R8, R8 ;  /* 0x00000008ff08723e */ /* 0x000fc600024050ff */
[----:B------:R0:W-:Y:S01]  /*2d230*/  @P1 STG.E desc[UR44][R6.64+0xe4], R3 ;  /* 0x0000e40306001986 */ /* 0x0001e2000c10192c */
[----:B------:R-:W-:-:S03]  /*2d240*/  ISETP.GT.AND P1, PT, R0, 0x41, P2 ;  /* 0x000000410000780c */ /* 0x000fc60001724270 */
[----:B------:R-:W-:Y:S01]  /*2d250*/  @P4 STG.E desc[UR44][R4.64+0x100], R10 ;  /* 0x0001000a04004986 */ /* 0x000fe2000c10192c */
[----:B------:R-:W-:-:S03]  /*2d260*/  ISETP.GT.AND P4, PT, R0, 0x48, P3 ;  /* 0x000000480000780c */ /* 0x000fc60001f84270 */
[----:B------:R-:W-:Y:S01]  /*2d270*/  @P5 STG.E desc[UR44][R4.64+0x104], R9 ;  /* 0x0001040904005986 */ /* 0x000fe2000c10192c */
[----:B0-----:R-:W-:-:S03]  /*2d280*/  FMUL R3, R235, R2 ;  /* 0x00000002eb037220 */ /* 0x001fc60000400000 */
[----:B------:R0:W-:Y:S02]  /*2d290*/  @P0 STG.E desc[UR44][R6.64+0x100], R8 ;  /* 0x0001000806000986 */ /* 0x0001e4000c10192c */
[----:B------:R-:W-:Y:S01]  /*2d2a0*/  F2FP.TF32.F32.PACK_B R3, R3 ;  /* 0x00000003ff03723e */ /* 0x000fe200024050ff */
[----:B0-----:R-:W-:Y:S01]  /*2d2b0*/  FMUL R8, R234, R2 ;  /* 0x00000002ea087220 */ /* 0x001fe20000400000 */
[----:B------:R-:W-:-:S04]  /*2d2c0*/  ISETP.GT.AND P5, PT, R0, 0x49, P3 ;  /* 0x000000490000780c */ /* 0x000fc80001fa4270 */
[----:B------:R-:W-:Y:S01]  /*2d2d0*/  F2FP.TF32.F32.PACK_B R8, R8 ;  /* 0x00000008ff08723e */ /* 0x000fe200024050ff */
[----:B------:R0:W-:Y:S01]  /*2d2e0*/  @P1 STG.E desc[UR44][R6.64+0x104], R3 ;  /* 0x0001040306001986 */ /* 0x0001e2000c10192c */
[C---:B------:R-:W-:Y:S01]  /*2d2f0*/  ISETP.GT.AND P0, PT, R0.reuse, 0x48, P2 ;  /* 0x000000480000780c */ /* 0x040fe20001704270 */
[-C--:B------:R-:W-:Y:S01]  /*2d300*/  FMUL R9, R233, R2.reuse ;  /* 0x00000002e9097220 */ /* 0x080fe20000400000 */
[C---:B------:R-:W-:Y:S01]  /*2d310*/  ISETP.GT.AND P1, PT, R0.reuse, 0x49, P2 ;  /* 0x000000490000780c */ /* 0x040fe20001724270 */
[----:B------:R-:W-:Y:S01]  /*2d320*/  @P4 STG.E desc[UR44][R4.64+0x120], R8 ;  /* 0x0001200804004986 */ /* 0x000fe2000c10192c */
[----:B------:R-:W-:Y:S01]  /*2d330*/  ISETP.GT.AND P4, PT, R0, 0x50, P3 ;  /* 0x000000500000780c */ /* 0x000fe20001f84270 */
[----:B------:R-:W-:Y:S01]  /*2d340*/  FMUL R10, R232, R2 ;  /* 0x00000002e80a7220 */ /* 0x000fe20000400000 */
[----:B------:R-:W-:-:S04]  /*2d350*/  F2FP.TF32.F32.PACK_B R9, R9 ;  /* 0x00000009ff09723e */ /* 0x000fc800024050ff */
[----:B------:R-:W-:Y:S01]  /*2d360*/  F2FP.TF32.F32.PACK_B R10, R10 ;  /* 0x0000000aff0a723e */ /* 0x000fe200024050ff */
[----:B------:R1:W-:Y:S01]  /*2d370*/  @P5 STG.E desc[UR44][R4.64+0x124], R9 ;  /* 0x0001240904005986 */ /* 0x0003e2000c10192c */
[----:B------:R-:W-:-:S03]  /*2d380*/  ISETP.GT.AND P5, PT, R0, 0x51, P3 ;  /* 0x000000510000780c */ /* 0x000fc60001fa4270 */
[----:B------:R-:W-:Y:S01]  /*2d390*/  @P0 STG.E desc[UR44][R6.64+0x120], R10 ;  /* 0x0001200a06000986 */ /* 0x000fe2000c10192c */
[----:B------:R-:W-:-:S03]  /*2d3a0*/  ISETP.GT.AND P0, PT, R0, 0x50, P2 ;  /* 0x000000500000780c */ /* 0x000fc60001704270 */
[----:B------:R2:W-:Y:S01]  /*2d3b0*/  @P1 STG.E desc[UR44][R6.64+0x124], R11 ;  /* 0x0001240b06001986 */ /* 0x0005e2000c10192c */
[C---:B------:R-:W-:Y:S01]  /*2d3c0*/  ISETP.GT.AND P1, PT, R0.reuse, 0x51, P2 ;  /* 0x000000510000780c */ /* 0x040fe20001724270 */
[-C--:B0-----:R-:W-:Y:S02]  /*2d3d0*/  FMUL R3, R231, R2.reuse ;  /* 0x00000002e7037220 */ /* 0x081fe40000400000 */
[----:B------:R0:W-:Y:S01]  /*2d3e0*/  @P4 STG.E desc[UR44][R4.64+0x140], R13 ;  /* 0x0001400d04004986 */ /* 0x0001e2000c10192c */
[----:B------:R-:W-:Y:S01]  /*2d3f0*/  ISETP.GT.AND P4, PT, R0, 0x58, P3 ;  /* 0x000000580000780c */ /* 0x000fe20001f84270 */
[-C--:B-1----:R-:W-:Y:S01]  /*2d400*/  FMUL R9, R230, R2.reuse ;  /* 0x00000002e6097220 */ /* 0x082fe20000400000 */
[----:B------:R-:W-:Y:S01]  /*2d410*/  F2FP.TF32.F32.PACK_B R3, R3 ;  /* 0x00000003ff03723e */ /* 0x000fe200024050ff */
[----:B--2---:R-:W-:-:S03]  /*2d420*/  FMUL R11, R229, R2 ;  /* 0x00000002e50b7220 */ /* 0x004fc60000400000 */
[----:B------:R-:W-:Y:S01]  /*2d430*/  F2FP.TF32.F32.PACK_B R9, R9 ;  /* 0x00000009ff09723e */ /* 0x000fe200024050ff */
[----:B------:R-:W-:Y:S01]  /*2d440*/  @P5 STG.E desc[UR44][R4.64+0x144], R15 ;  /* 0x0001440f04005986 */ /* 0x000fe2000c10192c */
[----:B------:R-:W-:-:S03]  /*2d450*/  F2FP.TF32.F32.PACK_B R11, R11 ;  /* 0x0000000bff0b723e */ /* 0x000fc600024050ff */
[----:B------:R1:W-:Y:S01]  /*2d460*/  @P0 STG.E desc[UR44][R6.64+0x140], R3 ;  /* 0x0001400306000986 */ /* 0x0003e2000c10192c */
[C---:B------:R-:W-:Y:S02]  /*2d470*/  ISETP.GT.AND P5, PT, R0.reuse, 0x59, P3 ;  /* 0x000000590000780c */ /* 0x040fe40001fa4270 */
[C---:B------:R-:W-:Y:S01]  /*2d480*/  ISETP.GT.AND P0, PT, R0.reuse, 0x58, P2 ;  /* 0x000000580000780c */ /* 0x040fe20001704270 */
[----:B------:R2:W-:Y:S01]  /*2d490*/  @P1 STG.E desc[UR44][R6.64+0x144], R9 ;  /* 0x0001440906001986 */ /* 0x0005e2000c10192c */
[----:B------:R-:W-:Y:S01]  /*2d4a0*/  ISETP.GT.AND P1, PT, R0, 0x59, P2 ;  /* 0x000000590000780c */ /* 0x000fe20001724270 */
[-C--:B0-----:R-:W-:Y:S02]  /*2d4b0*/  FMUL R13, R228, R2.reuse ;  /* 0x00000002e40d7220 */ /* 0x081fe40000400000 */
[----:B------:R0:W-:Y:S01]  /*2d4c0*/  @P4 STG.E desc[UR44][R4.64+0x160], R11 ;  /* 0x0001600b04004986 */ /* 0x0001e2000c10192c */
[----:B------:R-:W-:Y:S01]  /*2d4d0*/  ISETP.GT.AND P4, PT, R0, 0x60, P3 ;  /* 0x000000600000780c */ /* 0x000fe20001f84270 */
[-C--:B-1----:R-:W-:Y:S01]  /*2d4e0*/  FMUL R3, R227, R2.reuse ;  /* 0x00000002e3037220 */ /* 0x082fe20000400000 */
[----:B------:R-:W-:Y:S01]  /*2d4f0*/  F2FP.TF32.F32.PACK_B R13, R13 ;  /* 0x0000000dff0d723e */ /* 0x000fe200024050ff */
[----:B--2---:R-:W-:-:S03]  /*2d500*/  FMUL R9, R226, R2 ;  /* 0x00000002e2097220 */ /* 0x004fc60000400000 */
[----:B------:R-:W-:Y:S01]  /*2d510*/  F2FP.TF32.F32.PACK_B R3, R3 ;  /* 0x00000003ff03723e */ /* 0x000fe200024050ff */
[----:B------:R1:W-:Y:S01]  /*2d520*/  @P5 STG.E desc[UR44][R4.64+0x164], R13 ;  /* 0x0001640d04005986 */ /* 0x0003e2000c10192c */
[----:B------:R-:W-:-:S03]  /*2d530*/  F2FP.TF32.F32.PACK_B R9, R9 ;  /* 0x00000009ff09723e */ /* 0x000fc600024050ff */
[----:B------:R-:W-:Y:S01]  /*2d540*/  @P0 STG.E desc[UR44][R6.64+0x160], R19 ;  /* 0x0001601306000986 */ /* 0x000fe2000c10192c */
[C---:B------:R-:W-:Y:S02]  /*2d550*/  ISETP.GT.AND P5, PT, R0.reuse, 0x61, P3 ;  /* 0x000000610000780c */ /* 0x040fe40001fa4270 */
[C---:B------:R-:W-:Y:S01]  /*2d560*/  ISETP.GT.AND P0, PT, R0.reuse, 0x60, P2 ;  /* 0x000000600000780c */ /* 0x040fe20001704270 */
[----:B------:R2:W-:Y:S01]  /*2d570*/  @P1 STG.E desc[UR44][R6.64+0x164], R3 ;  /* 0x0001640306001986 */ /* 0x0005e2000c10192c */
[C---:B------:R-:W-:Y:S01]  /*2d580*/  ISETP.GT.AND P1, PT, R0.reuse, 0x61, P2 ;  /* 0x000000610000780c */ /* 0x040fe20001724270 */
[-C--:B0-----:R-:W-:Y:S02]  /*2d590*/  FMUL R11, R225, R2.reuse ;  /* 0x00000002e10b7220 */ /* 0x081fe40000400000 */
[----:B------:R0:W-:Y:S01]  /*2d5a0*/  @P4 STG.E desc[UR44][R4.64+0x180], R9 ;  /* 0x0001800904004986 */ /* 0x0001e2000c10192c */
[----:B------:R-:W-:Y:S01]  /*2d5b0*/  ISETP.GT.AND P4, PT, R0, 0x68, P3 ;  /* 0x000000680000780c */ /* 0x000fe20001f84270 */
[-C--:B------:R-:W-:Y:S01]  /*2d5c0*/  FMUL R15, R224, R2.reuse ;  /* 0x00000002e00f7220 */ /* 0x080fe20000400000 */
[-C--:B-1----:R-:W-:Y:S01]  /*2d5d0*/  FMUL R13, R223, R2.reuse ;  /* 0x00000002df0d7220 */ /* 0x082fe20000400000 */
[----:B------:R-:W-:Y:S01]  /*2d5e0*/  F2FP.TF32.F32.PACK_B R11, R11 ;  /* 0x0000000bff0b723e */ /* 0x000fe200024050ff */
[----:B--2---:R-:W-:-:S02]  /*2d5f0*/  FMUL R3, R222, R2 ;  /* 0x00000002de037220 */ /* 0x004fc40000400000 */
[----:B------:R-:W-:Y:S02]  /*2d600*/  F2FP.TF32.F32.PACK_B R15, R15 ;  /* 0x0000000fff0f723e */ /* 0x000fe400024050ff */
[----:B------:R-:W-:Y:S02]  /*2d610*/  F2FP.TF32.F32.PACK_B R13, R13 ;  /* 0x0000000dff0d723e */ /* 0x000fe400024050ff */
[----:B------:R-:W-:Y:S01]  /*2d620*/  F2FP.TF32.F32.PACK_B R3, R3 ;  /* 0x00000003ff03723e */ /* 0x000fe200024050ff */
[----:B------:R1:W-:Y:S01]  /*2d630*/  @P5 STG.E desc[UR44][R4.64+0x184], R11 ;  /* 0x0001840b04005986 */ /* 0x0003e2000c10192c */
[----:B------:R-:W-:-:S03]  /*2d640*/  ISETP.GT.AND P5, PT, R0, 0x69, P3 ;  /* 0x000000690000780c */ /* 0x000fc60001fa4270 */
[----:B------:R-:W-:Y:S01]  /*2d650*/  @P0 STG.E desc[UR44][R6.64+0x180], R15 ;  /* 0x0001800f06000986 */ /* 0x000fe2000c10192c */
[C---:B------:R-:W-:Y:S01]  /*2d660*/  ISETP.GT.AND P0, PT, R0.reuse, 0x68, P2 ;  /* 0x000000680000780c */ /* 0x040fe20001704270 */
[-C--:B0-----:R-:W-:Y:S02]  /*2d670*/  FMUL R9, R221, R2.reuse ;  /* 0x00000002dd097220 */ /* 0x081fe40000400000 */
[----:B------:R0:W-:Y:S01]  /*2d680*/  @P1 STG.E desc[UR44][R6.64+0x184], R13 ;  /* 0x0001840d06001986 */ /* 0x0001e2000c10192c */
[----:B------:R-:W-:Y:S01]  /*2d690*/  ISETP.GT.AND P1, PT, R0, 0x69, P2 ;  /* 0x000000690000780c */ /* 0x000fe20001724270 */
[-C--:B------:R-:W-:Y:S02]  /*2d6a0*/  FMUL R19, R220, R2.reuse ;  /* 0x00000002dc137220 */ /* 0x080fe40000400000 */
[----:B------:R2:W-:Y:S01]  /*2d6b0*/  @P4 STG.E desc[UR44][R4.64+0x1a0], R3 ;  /* 0x0001a00304004986 */ /* 0x0005e2000c10192c */
[----:B------:R-:W-:Y:S01]  /*2d6c0*/  ISETP.GT.AND P4, PT, R0, 0x70, P3 ;  /* 0x000000700000780c */ /* 0x000fe20001f84270 */
[----:B-1----:R-:W-:Y:S01]  /*2d6d0*/  FMUL R11, R219, R2 ;  /* 0x00000002db0b7220 */ /* 0x002fe20000400000 */
[----:B------:R-:W-:-:S02]  /*2d6e0*/  F2FP.TF32.F32.PACK_B R9, R9 ;  /* 0x00000009ff09723e */ /* 0x000fc400024050ff */
[----:B------:R-:W-:Y:S01]  /*2d6f0*/  F2FP.TF32.F32.PACK_B R19, R19 ;  /* 0x00000013ff13723e */ /* 0x000fe200024050ff */
[-C--:B0-----:R-:W-:Y:S01]  /*2d700*/  FMUL R13, R218, R2.reuse ;  /* 0x00000002da0d7220 */ /* 0x081fe20000400000 */
[----:B------:R-:W-:Y:S01]  /*2d710*/  F2FP.TF32.F32.PACK_B R11, R11 ;  /* 0x0000000bff0b723e */ /* 0x000fe200024050ff */
[----:B------:R0:W-:Y:S03]  /*2d720*/  @P5 STG.E desc[UR44][R4.64+0x1a4], R9 ;  /* 0x0001a40904005986 */ /* 0x0001e6000c10192c */
[----:B------:R-:W-:Y:S01]  /*2d730*/  F2FP.TF32.F32.PACK_B R13, R13 ;  /* 0x0000000dff0d723e */ /* 0x000fe200024050ff */
[----:B------:R-:W-:Y:S01]  /*2d740*/  @P0 STG.E desc[UR44][R6.64+0x1a0], R19 ;  /* 0x0001a01306000986 */ /* 0x000fe2000c10192c */
[C---:B------:R-:W-:Y:S02]  /*2d750*/  ISETP.GT.AND P5, PT, R0.reuse, 0x71, P3 ;  /* 0x000000710000780c */ /* 0x040fe40001fa4270 */
[C---:B------:R-:W-:Y:S01]  /*2d760*/  ISETP.GT.AND P0, PT, R0.reuse, 0x70, P2 ;  /* 0x000000700000780c */ /* 0x040fe20001704270 */
[----:B------:R1:W-:Y:S01]  /*2d770*/  @P1 STG.E desc[UR44][R6.64+0x1a4], R11 ;  /* 0x0001a40b06001986 */ /* 0x0003e2000c10192c */
[----:B------:R-:W-:Y:S01]  /*2d780*/  ISETP.GT.AND P1, PT, R0, 0x71, P2 ;  /* 0x000000710000780c */ /* 0x000fe20001724270 */
[----:B--2---:R-:W-:-:S02]  /*2d790*/  FMUL R3, R217, R2 ;  /* 0x00000002d9037220 */ /* 0x004fc40000400000 */
[----:B------:R2:W-:Y:S01]  /*2d7a0*/  @P4 STG.E desc[UR44][R4.64+0x1c0], R13 ;  /* 0x0001c00d04004986 */ /* 0x0005e2000c10192c */
[----:B------:R-:W-:Y:S01]  /*2d7b0*/  ISETP.GT.AND P4, PT, R0, 0x78, P3 ;  /* 0x000000780000780c */ /* 0x000fe20001f84270 */
[-C--:B------:R-:W-:Y:S01]  /*2d7c0*/  FMUL R15, R216, R2.reuse ;  /* 0x00000002d80f7220 */ /* 0x080fe20000400000 */
[-C--:B0-----:R-:W-:Y:S01]  /*2d7d0*/  FMUL R9, R215, R2.reuse ;  /* 0x00000002d7097220 */ /* 0x081fe20000400000 */
[----:B------:R-:W-:Y:S01]  /*2d7e0*/  F2FP.TF32.F32.PACK_B R3, R3 ;  /* 0x00000003ff03723e */ /* 0x000fe200024050ff */
[----:B-1----:R-:W-:Y:S02]  /*2d7f0*/  FMUL R11, R214, R2 ;  /* 0x00000002d60b7220 */ /* 0x002fe40000400000 */
[----:B------:R-:W-:Y:S02]  /*2d800*/  F2FP.TF32.F32.PACK_B R15, R15 ;  /* 0x0000000fff0f723e */ /* 0x000fe400024050ff */
[----:B------:R-:W-:Y:S02]  /*2d810*/  F2FP.TF32.F32.PACK_B R9, R9 ;  /* 0x00000009ff09723e */ /* 0x000fe400024050ff */
[----:B------:R-:W-:Y:S01]  /*2d820*/  F2FP.TF32.F32.PACK_B R11, R11 ;  /* 0x0000000bff0b723e */ /* 0x000fe200024050ff */
[----:B------:R0:W-:Y:S01]  /*2d830*/  @P5 STG.E desc[UR44][R4.64+0x1c4], R3 ;  /* 0x0001c40304005986 */ /* 0x0001e2000c10192c */
[----:B------:R-:W-:-:S03]  /*2d840*/  ISETP.GT.AND P5, PT, R0, 0x79, P3 ;  /* 0x000000790000780c */ /* 0x000fc60001fa4270 */
[----:B------:R-:W-:Y:S01]  /*2d850*/  @P0 STG.E desc[UR44][R6.64+0x1c0], R15 ;  /* 0x0001c00f06000986 */ /* 0x000fe2000c10192c */
[C---:B------:R-:W-:Y:S01]  /*2d860*/  ISETP.GT.AND P0, PT, R0.reuse, 0x78, P2 ;  /* 0x000000780000780c */ /* 0x040fe20001704270 */
[-C--:B--2---:R-:W-:Y:S02]  /*2d870*/  FMUL R13, R213, R2.reuse ;  /* 0x00000002d50d7220 */ /* 0x084fe40000400000 */
[----:B------:R1:W-:Y:S01]  /*2d880*/  @P1 STG.E desc[UR44][R6.64+0x1c4], R9 ;  /* 0x0001c40906001986 */ /* 0x0003e2000c10192c */
[----:B------:R-:W-:Y:S01]  /*2d890*/  ISETP.GT.AND P1, PT, R0, 0x79, P2 ;  /* 0x000000790000780c */ /* 0x000fe20001724270 */
[-C--:B------:R-:W-:Y:S02]  /*2d8a0*/  FMUL R19, R212, R2.reuse ;  /* 0x00000002d4137220 */ /* 0x080fe40000400000 */
[----:B------:R2:W-:Y:S01]  /*2d8b0*/  @P4 STG.E desc[UR44][R4.64+0x1e0], R11 ;  /* 0x0001e00b04004986 */ /* 0x0005e2000c10192c */
[----:B------:R-:W-:Y:S01]  /*2d8c0*/  ISETP.GT.AND P4, PT, R0, 0x80, P3 ;  /* 0x000000800000780c */ /* 0x000fe20001f84270 */
[----:B0-----:R-:W-:Y:S01]  /*2d8d0*/  FMUL R3, R211, R2 ;  /* 0x00000002d3037220 */ /* 0x001fe20000400000 */
[----:B------:R-:W-:-:S02]  /*2d8e0*/  F2FP.TF32.F32.PACK_B R13, R13 ;  /* 0x0000000dff0d723e */ /* 0x000fc400024050ff */
[----:B------:R-:W-:Y:S01]  /*2d8f0*/  F2FP.TF32.F32.PACK_B R19, R19 ;  /* 0x00000013ff13723e */ /* 0x000fe200024050ff */
[-C--:B-1----:R-:W-:Y:S01]  /*2d900*/  FMUL R9, R210, R2.reuse ;  /* 0x00000002d2097220 */ /* 0x082fe20000400000 */
        /* <DEDUP_REMOVED lines=204> */
[----:B------:R-:W-:Y:S01]  /*2e5d0*/  ISETP.GT.AND P6, PT, R0, 0xe9, P3 ;  /* 0x000000e90000780c */ /* 0x000fe20001fc4270 */
[-C--:B0-----:R-:W-:Y:S01]  /*2e5e0*/  FMUL R13, R159, R2.reuse ;  /* 0x000000029f0d7220 */ /* 0x081fe20000400000 */
[----:B------:R-:W-:Y:S01]  /*2e5f0*/  F2FP.TF32.F32.PACK_B R11, R11 ;  /* 0x0000000bff0b723e */ /* 0x000fe200024050ff */
[-C--:B-1----:R-:W-:Y:S01]  /*2e600*/  FMUL R3, R157, R2.reuse ;  /* 0x000000029d037220 */ /* 0x082fe20000400000 */
[----:B------:R-:W-:Y:S01]  /*2e610*/  F2FP.TF32.F32.PACK_B R15, R15 ;  /* 0x0000000fff0f723e */ /* 0x000fe200024050ff */
[----:B--2---:R-:W-:Y:S01]  /*2e620*/  FMUL R9, R156, R2 ;  /* 0x000000029c097220 */ /* 0x004fe20000400000 */
[----:B------:R-:W-:Y:S02]  /*2e630*/  F2FP.TF32.F32.PACK_B R13, R13 ;  /* 0x0000000dff0d723e */ /* 0x000fe400024050ff */
[----:B------:R-:W-:Y:S01]  /*2e640*/  F2FP.TF32.F32.PACK_B R3, R3 ;  /* 0x00000003ff03723e */ /* 0x000fe200024050ff */
[----:B------:R0:W-:Y:S01]  /*2e650*/  @P5 STG.E desc[UR44][R4.64+0x384], R11 ;  /* 0x0003840b04005986 */ /* 0x0001e2000c10192c */
[----:B------:R-:W-:-:S03]  /*2e660*/  F2FP.TF32.F32.PACK_B R9, R9 ;  /* 0x00000009ff09723e */ /* 0x000fc600024050ff */
[----:B------:R-:W-:Y:S01]  /*2e670*/  @P0 STG.E desc[UR44][R6.64+0x380], R15 ;  /* 0x0003800f06000986 */ /* 0x000fe2000c10192c */
[----:B------:R-:W-:-:S03]  /*2e680*/  ISETP.GT.AND P0, PT, R0, 0xe8, P2 ;  /* 0x000000e80000780c */ /* 0x000fc60001704270 */
[----:B------:R1:W-:Y:S01]  /*2e690*/  @P1 STG.E desc[UR44][R6.64+0x384], R13 ;  /* 0x0003840d06001986 */ /* 0x0003e2000c10192c */
[----:B------:R-:W-:-:S03]  /*2e6a0*/  ISETP.GT.AND P5, PT, R0, 0xe9, P2 ;  /* 0x000000e90000780c */ /* 0x000fc600017a4270 */
[----:B------:R2:W-:Y:S01]  /*2e6b0*/  @P4 STG.E desc[UR44][R4.64+0x3a0], R3 ;  /* 0x0003a00304004986 */ /* 0x0005e2000c10192c */
[-C--:B------:R-:W-:Y:S01]  /*2e6c0*/  FMUL R19, R155, R2.reuse ;  /* 0x000000029b137220 */ /* 0x080fe20000400000 */
[C---:B------:R-:W-:Y:S02]  /*2e6d0*/  ISETP.GT.AND P4, PT, R0.reuse, 0xf1, P3 ;  /* 0x000000f10000780c */ /* 0x040fe40001f84270 */
[----:B------:R3:W-:Y:S01]  /*2e6e0*/  @P6 STG.E desc[UR44][R4.64+0x3a4], R9 ;  /* 0x0003a40904006986 */ /* 0x0007e2000c10192c */
[----:B------:R-:W-:Y:S01]  /*2e6f0*/  ISETP.GT.AND P6, PT, R0, 0xf0, P3 ;  /* 0x000000f00000780c */ /* 0x000fe20001fc4270 */
[-C--:B0-----:R-:W-:Y:S01]  /*2e700*/  FMUL R11, R154, R2.reuse ;  /* 0x000000029a0b7220 */ /* 0x081fe20000400000 */
[-C--:B-1----:R-:W-:Y:S01]  /*2e710*/  FMUL R13, R153, R2.reuse ;  /* 0x00000002990d7220 */ /* 0x082fe20000400000 */
[----:B------:R-:W-:Y:S01]  /*2e720*/  F2FP.TF32.F32.PACK_B R19, R19 ;  /* 0x00000013ff13723e */ /* 0x000fe200024050ff */
[----:B--2---:R-:W-:Y:S02]  /*2e730*/  FMUL R3, R23, R2 ;  /* 0x0000000217037220 */ /* 0x004fe40000400000 */
[----:B------:R-:W-:-:S02]  /*2e740*/  F2FP.TF32.F32.PACK_B R11, R11 ;  /* 0x0000000bff0b723e */ /* 0x000fc400024050ff */
[----:B------:R-:W-:Y:S02]  /*2e750*/  F2FP.TF32.F32.PACK_B R13, R13 ;  /* 0x0000000dff0d723e */ /* 0x000fe400024050ff */
[----:B------:R-:W-:Y:S01]  /*2e760*/  F2FP.TF32.F32.PACK_B R3, R3 ;  /* 0x00000003ff03723e */ /* 0x000fe200024050ff */
[----:B------:R0:W-:Y:S04]  /*2e770*/  @P0 STG.E desc[UR44][R6.64+0x3a0], R19 ;  /* 0x0003a01306000986 */ /* 0x0001e8000c10192c */
[----:B------:R1:W-:Y:S04]  /*2e780*/  @P5 STG.E desc[UR44][R6.64+0x3a4], R11 ;  /* 0x0003a40b06005986 */ /* 0x0003e8000c10192c */
[----:B------:R-:W-:Y:S01]  /*2e790*/  @P6 STG.E desc[UR44][R4.64+0x3c0], R13 ;  /* 0x0003c00d04006986 */ /* 0x000fe2000c10192c */
[----:B------:R-:W-:-:S03]  /*2e7a0*/  ISETP.GT.AND P6, PT, R0, 0xf0, P2 ;  /* 0x000000f00000780c */ /* 0x000fc600017c4270 */
[----:B------:R2:W-:Y:S01]  /*2e7b0*/  @P4 STG.E desc[UR44][R4.64+0x3c4], R3 ;  /* 0x0003c40304004986 */ /* 0x0005e2000c10192c */
[C---:B------:R-:W-:Y:S02]  /*2e7c0*/  ISETP.GT.AND P4, PT, R0.reuse, 0xf8, P3 ;  /* 0x000000f80000780c */ /* 0x040fe40001f84270 */
[C---:B------:R-:W-:Y:S02]  /*2e7d0*/  ISETP.GT.AND P3, PT, R0.reuse, 0xf9, P3 ;  /* 0x000000f90000780c */ /* 0x040fe40001f64270 */
[----:B------:R-:W-:Y:S01]  /*2e7e0*/  ISETP.GT.AND P5, PT, R0, 0xf1, P2 ;  /* 0x000000f10000780c */ /* 0x000fe200017a4270 */
[-C--:B---3--:R-:W-:Y:S01]  /*2e7f0*/  FMUL R9, R22, R2.reuse ;  /* 0x0000000216097220 */ /* 0x088fe20000400000 */
[-C--:B------:R-:W-:Y:S01]  /*2e800*/  FMUL R15, R21, R2.reuse ;  /* 0x00000002150f7220 */ /* 0x080fe20000400000 */
[-C--:B0-----:R-:W-:Y:S01]  /*2e810*/  FMUL R19, R20, R2.reuse ;  /* 0x0000000214137220 */ /* 0x081fe20000400000 */
[----:B------:R-:W-:Y:S01]  /*2e820*/  FMUL R21, R18, R2 ;  /* 0x0000000212157220 */ /* 0x000fe20000400000 */
[----:B------:R-:W-:Y:S01]  /*2e830*/  USHF.L.U32 UR12, UR8, 0x9, URZ ;  /* 0x00000009080c7899 */ /* 0x000fe2000800063f */
[----:B------:R-:W-:-:S02]  /*2e840*/  F2FP.TF32.F32.PACK_B R9, R9 ;  /* 0x00000009ff09723e */ /* 0x000fc400024050ff */
[----:B------:R-:W-:Y:S02]  /*2e850*/  F2FP.TF32.F32.PACK_B R15, R15 ;  /* 0x0000000fff0f723e */ /* 0x000fe400024050ff */
[----:B------:R-:W-:Y:S01]  /*2e860*/  F2FP.TF32.F32.PACK_B R19, R19 ;  /* 0x00000013ff13723e */ /* 0x000fe200024050ff */
[----:B------:R-:W-:Y:S01]  /*2e870*/  USHF.L.U64.HI UR11, UR8, 0x9, UR9 ;  /* 0x00000009080b7899 */ /* 0x000fe20008010209 */
[----:B------:R-:W-:Y:S01]  /*2e880*/  F2FP.TF32.F32.PACK_B R21, R21 ;  /* 0x00000015ff15723e */ /* 0x000fe200024050ff */
[----:B-1----:R-:W-:Y:S01]  /*2e890*/  @P3 IMAD.MOV.U32 R11, RZ, RZ, R5 ;  /* 0x000000ffff0b3224 */ /* 0x002fe200078e0005 */
[----:B------:R-:W-:Y:S01]  /*2e8a0*/  @P3 MOV R10, R4 ;  /* 0x00000004000a3202 */ /* 0x000fe20000000f00 */
[----:B------:R0:W-:Y:S01]  /*2e8b0*/  @P6 STG.E desc[UR44][R6.64+0x3c0], R9 ;  /* 0x0003c00906006986 */ /* 0x0001e2000c10192c */
[----:B--2---:R-:W-:-:S03]  /*2e8c0*/  IMAD.U32 R3, RZ, RZ, UR12 ;  /* 0x0000000cff037e24 */ /* 0x004fc6000f8e00ff */
[----:B------:R-:W-:Y:S01]  /*2e8d0*/  @P5 STG.E desc[UR44][R6.64+0x3c4], R15 ;  /* 0x0003c40f06005986 */ /* 0x000fe2000c10192c */
[----:B------:R-:W-:-:S03]  /*2e8e0*/  ISETP.GT.AND P1, PT, R158, 0x80, PT ;  /* 0x000000809e00780c */ /* 0x000fc60003f24270 */
[----:B------:R1:W-:Y:S01]  /*2e8f0*/  @P4 STG.E desc[UR44][R4.64+0x3e0], R19 ;  /* 0x0003e01304004986 */ /* 0x0003e2000c10192c */
[C---:B------:R-:W-:Y:S02]  /*2e900*/  ISETP.GT.AND P4, PT, R0.reuse, 0xf8, P2 ;  /* 0x000000f80000780c */ /* 0x040fe40001784270 */
[----:B------:R-:W-:Y:S01]  /*2e910*/  ISETP.GT.AND P2, PT, R0, 0xf9, P2 ;  /* 0x000000f90000780c */ /* 0x000fe20001744270 */
[----:B------:R2:W-:Y:S01]  /*2e920*/  @P3 STG.E desc[UR44][R10.64+0x3e4], R21 ;  /* 0x0003e4150a003986 */ /* 0x0005e2000c10192c */
[----:B0-----:R-:W-:Y:S01]  /*2e930*/  MOV R9, UR11 ;  /* 0x0000000b00097c02 */ /* 0x001fe20008000f00 */
[-C--:B------:R-:W-:Y:S01]  /*2e940*/  FMUL R23, R14, R2.reuse ;  /* 0x000000020e177220 */ /* 0x080fe20000400000 */
[----:B------:R-:W-:Y:S01]  /*2e950*/  IADD3 R8, P3, P6, R4, UR5, R3 ;  /* 0x0000000504087c10 */ /* 0x000fe2000fe7e003 */
[-C--:B------:R-:W-:Y:S01]  /*2e960*/  FMUL R13, R12, R2.reuse ;  /* 0x000000020c0d7220 */ /* 0x080fe20000400000 */
[----:B------:R-:W-:Y:S02]  /*2e970*/  ISETP.GT.AND P5, PT, R0, RZ, P1 ;  /* 0x000000ff0000720c */ /* 0x000fe40000fa4270 */
[----:B------:R-:W-:Y:S01]  /*2e980*/  IADD3.X R9, R5, UR4, R9, P3, P6 ;  /* 0x0000000405097c10 */ /* 0x000fe20009fec409 */
[----:B------:R-:W-:Y:S01]  /*2e990*/  FMUL R3, R24, R2 ;  /* 0x0000000218037220 */ /* 0x000fe20000400000 */
[----:B------:R-:W-:-:S02]  /*2e9a0*/  ISETP.GT.AND P3, PT, R0, 0x1, P1 ;  /* 0x000000010000780c */ /* 0x000fc40000f64270 */
[----:B------:R-:W-:Y:S01]  /*2e9b0*/  F2FP.TF32.F32.PACK_B R23, R23 ;  /* 0x00000017ff17723e */ /* 0x000fe200024050ff */
[----:B------:R-:W-:Y:S01]  /*2e9c0*/  FMUL R25, R25, R2 ;  /* 0x0000000219197220 */ /* 0x000fe20000400000 */
[----:B-1----:R-:W-:Y:S02]  /*2e9d0*/  IADD3 R4, P6, R4, UR12, RZ ;  /* 0x0000000c04047c10 */ /* 0x002fe4000ffde0ff */
[----:B------:R-:W-:Y:S02]  /*2e9e0*/  F2FP.TF32.F32.PACK_B R13, R13 ;  /* 0x0000000dff0d723e */ /* 0x000fe400024050ff */
[----:B------:R-:W-:Y:S01]  /*2e9f0*/  ISETP.GT.AND P0, PT, R158, 0x88, PT ;  /* 0x000000889e00780c */ /* 0x000fe20003f04270 */
[----:B------:R-:W-:Y:S01]  /*2ea00*/  @P4 STG.E desc[UR44][R6.64+0x3e0], R23 ;  /* 0x0003e01706004986 */ /* 0x000fe2000c10192c */
[----:B------:R-:W-:Y:S02]  /*2ea10*/  IADD3.X R5, R5, UR11, RZ, P6, !PT ;  /* 0x0000000b05057c10 */ /* 0x000fe4000b7fe4ff */
[----:B------:R-:W-:Y:S01]  /*2ea20*/  F2FP.TF32.F32.PACK_B R3, R3 ;  /* 0x00000003ff03723e */ /* 0x000fe200024050ff */
[----:B------:R-:W-:Y:S01]  /*2ea30*/  @P2 STG.E desc[UR44][R6.64+0x3e4], R13 ;  /* 0x0003e40d06002986 */ /* 0x000fe2000c10192c */
[----:B------:R-:W-:-:S02]  /*2ea40*/  F2FP.TF32.F32.PACK_B R25, R25 ;  /* 0x00000019ff19723e */ /* 0x000fc400024050ff */
[----:B------:R-:W-:Y:S01]  /*2ea50*/  ISETP.GT.AND P2, PT, R0, RZ, P0 ;  /* 0x000000ff0000720c */ /* 0x000fe20000744270 */
[----:B------:R0:W-:Y:S01]  /*2ea60*/  @P5 STG.E desc[UR44][R4.64], R3 ;  /* 0x0000000304005986 */ /* 0x0001e2000c10192c */
[-C--:B------:R-:W-:Y:S01]  /*2ea70*/  FMUL R15, R26, R2.reuse ;  /* 0x000000021a0f7220 */ /* 0x080fe20000400000 */
[----:B------:R-:W-:Y:S02]  /*2ea80*/  ISETP.GT.AND P4, PT, R0, 0x1, P0 ;  /* 0x000000010000780c */ /* 0x000fe40000784270 */
[----:B--2---:R-:W-:Y:S01]  /*2ea90*/  IADD3 R10, P5, R4, UR5, RZ ;  /* 0x00000005040a7c10 */ /* 0x004fe2000ffbe0ff */
[----:B------:R-:W-:Y:S01]  /*2eaa0*/  @P3 STG.E desc[UR44][R4.64+0x4], R25 ;  /* 0x0000041904003986 */ /* 0x000fe2000c10192c */
[----:B------:R-:W-:Y:S01]  /*2eab0*/  ISETP.GT.AND P3, PT, R0, 0x8, P1 ;  /* 0x000000080000780c */ /* 0x000fe20000f64270 */
[-C--:B------:R-:W-:Y:S01]  /*2eac0*/  FMUL R27, R27, R2.reuse ;  /* 0x000000021b1b7220 */ /* 0x080fe20000400000 */
[----:B------:R-:W-:Y:S02]  /*2ead0*/  F2FP.TF32.F32.PACK_B R15, R15 ;  /* 0x0000000fff0f723e */ /* 0x000fe400024050ff */
[----:B------:R-:W-:Y:S01]  /*2eae0*/  IADD3.X R11, R5, UR4, RZ, P5, !PT ;  /* 0x00000004050b7c10 */ /* 0x000fe2000affe4ff */
[----:B0-----:R-:W-:Y:S01]  /*2eaf0*/  FMUL R3, R28, R2 ;  /* 0x000000021c037220 */ /* 0x001fe20000400000 */
[----:B------:R-:W-:-:S02]  /*2eb00*/  F2FP.TF32.F32.PACK_B R27, R27 ;  /* 0x0000001bff1b723e */ /* 0x000fc400024050ff */
[C---:B------:R-:W-:Y:S01]  /*2eb10*/  ISETP.GT.AND P5, PT, R0.reuse, 0x9, P1 ;  /* 0x000000090000780c */ /* 0x040fe20000fa4270 */
[----:B------:R-:W-:Y:S01]  /*2eb20*/  @P2 STG.E desc[UR44][R10.64], R15 ;  /* 0x0000000f0a002986 */ /* 0x000fe2000c10192c */
[----:B------:R-:W-:Y:S02]  /*2eb30*/  F2FP.TF32.F32.PACK_B R3, R3 ;  /* 0x00000003ff03723e */ /* 0x000fe400024050ff */
[----:B------:R-:W-:Y:S01]  /*2eb40*/  ISETP.GT.AND P2, PT, R0, 0x8, P0 ;  /* 0x000000080000780c */ /* 0x000fe20000744270 */
[-C--:B------:R-:W-:Y:S01]  /*2eb50*/  FMUL R29, R29, R2.reuse ;  /* 0x000000021d1d7220 */ /* 0x080fe20000400000 */
[----:B------:R0:W-:Y:S01]  /*2eb60*/  @P4 STG.E desc[UR44][R10.64+0x4], R27 ;  /* 0x0000041b0a004986 */ /* 0x0001e2000c10192c */
[----:B------:R-:W-:Y:S01]  /*2eb70*/  FMUL R13, R30, R2 ;  /* 0x000000021e0d7220 */ /* 0x000fe20000400000 */
[----:B------:R-:W-:Y:S02]  /*2eb80*/  IADD3 R6, P4, R4, UR5, RZ ;  /* 0x0000000504067c10 */ /* 0x000fe4000ff9e0ff */
[----:B------:R1:W-:Y:S01]  /*2eb90*/  @P3 STG.E desc[UR44][R4.64+0x20], R3 ;  /* 0x0000200304003986 */ /* 0x0003e2000c10192c */
[----:B------:R-:W-:-:S02]  /*2eba0*/  ISETP.GT.AND P3, PT, R0, 0x9, P0 ;  /* 0x000000090000780c */ /* 0x000fc40000764270 */
[----:B------:R-:W-:Y:S01]  /*2ebb0*/  F2FP.TF32.F32.PACK_B R29, R29 ;  /* 0x0000001dff1d723e */ /* 0x000fe200024050ff */
[----:B------:R-:W-:Y:S01]  /*2ebc0*/  FMUL R31, R31, R2 ;  /* 0x000000021f1f7220 */ /* 0x000fe20000400000 */
[----:B------:R-:W-:Y:S02]  /*2ebd0*/  F2FP.TF32.F32.PACK_B R13, R13 ;  /* 0x0000000dff0d723e */ /* 0x000fe400024050ff */
[----:B------:R-:W-:Y:S01]  /*2ebe0*/  IADD3.X R7, R5, UR4, RZ, P4, !PT ;  /* 0x0000000405077c10 */ /* 0x000fe2000a7fe4ff */
[----:B------:R-:W-:Y:S01]  /*2ebf0*/  @P5 STG.E desc[UR44][R4.64+0x24], R29 ;  /* 0x0000241d04005986 */ /* 0x000fe2000c10192c */
[----:B------:R-:W-:-:S03]  /*2ec00*/  F2FP.TF32.F32.PACK_B R31, R31 ;  /* 0x0000001fff1f723e */ /* 0x000fc600024050ff */
[----:B------:R2:W-:Y:S01]  /*2ec10*/  @P2 STG.E desc[UR44][R6.64+0x20], R13 ;  /* 0x0000200d06002986 */ /* 0x0005e2000c10192c */
[C---:B------:R-:W-:Y:S02]  /*2ec20*/  ISETP.GT.AND P2, PT, R0.reuse, 0x10, P0 ;  /* 0x000000100000780c */ /* 0x040fe40000744270 */
[C---:B------:R-:W-:Y:S01]  /*2ec30*/  ISETP.GT.AND P4, PT, R0.reuse, 0x10, P1 ;  /* 0x000000100000780c */ /* 0x040fe20000f84270 */
[----:B------:R-:W-:Y:S01]  /*2ec40*/  @P3 STG.E desc[UR44][R8.64+0x24], R31 ;  /* 0x0000241f08003986 */ /* 0x000fe2000c10192c */
[----:B------:R-:W-:Y:S01]  /*2ec50*/  ISETP.GT.AND P5, PT, R0, 0x11, P1 ;  /* 0x000000110000780c */ /* 0x000fe20000fa4270 */
[-C--:B0-----:R-:W-:Y:S01]  /*2ec60*/  FMUL R11, R32, R2.reuse ;  /* 0x00000002200b7220 */ /* 0x081fe20000400000 */
[----:B------:R-:W-:Y:S01]  /*2ec70*/  ISETP.GT.AND P3, PT, R0, 0x11, P0 ;  /* 0x000000110000780c */ /* 0x000fe20000764270 */
[-C--:B------:R-:W-:Y:S01]  /*2ec80*/  FMUL R33, R33, R2.reuse ;  /* 0x0000000221217220 */ /* 0x080fe20000400000 */
[----:B-1----:R-:W-:Y:S02]  /*2ec90*/  FMUL R3, R34, R2 ;  /* 0x0000000222037220 */ /* 0x002fe40000400000 */
[----:B------:R-:W-:-:S02]  /*2eca0*/  F2FP.TF32.F32.PACK_B R11, R11 ;  /* 0x0000000bff0b723e */ /* 0x000fc400024050ff */
[----:B------:R-:W-:Y:S01]  /*2ecb0*/  F2FP.TF32.F32.PACK_B R33, R33 ;  /* 0x00000021ff21723e */ /* 0x000fe200024050ff */
[----:B--2---:R-:W-:Y:S01]  /*2ecc0*/  @P2 IMAD.MOV.U32 R6, RZ, RZ, R8 ;  /* 0x000000ffff062224 */ /* 0x004fe200078e0008 */
[----:B------:R-:W-:Y:S01]  /*2ecd0*/  F2FP.TF32.F32.PACK_B R3, R3 ;  /* 0x00000003ff03723e */ /* 0x000fe200024050ff */
[----:B------:R-:W-:Y:S01]  /*2ece0*/  FMUL R35, R35, R2 ;  /* 0x0000000223237220 */ /* 0x000fe20000400000 */
[----:B------:R-:W-:Y:S01]  /*2ecf0*/  @P2 MOV R7, R9 ;  /* 0x0000000900072202 */ /* 0x000fe20000000f00 */
[----:B------:R-:W-:Y:S04]  /*2ed00*/  @P4 STG.E desc[UR44][R4.64+0x40], R11 ;  /* 0x0000400b04004986 */ /* 0x000fe8000c10192c */
[----:B------:R-:W-:Y:S01]  /*2ed10*/  @P5 STG.E desc[UR44][R4.64+0x44], R33 ;  /* 0x0000442104005986 */ /* 0x000fe2000c10192c */
[----:B------:R-:W-:-:S03]  /*2ed20*/  F2FP.TF32.F32.PACK_B R35, R35 ;  /* 0x00000023ff23723e */ /* 0x000fc600024050ff */
[----:B------:R0:W-:Y:S01]  /*2ed30*/  @P2 STG.E desc[UR44][R6.64+0x40], R3 ;  /* 0x0000400306002986 */ /* 0x0001e2000c10192c */
[C---:B------:R-:W-:Y:S02]  /*2ed40*/  ISETP.GT.AND P2, PT, R0.reuse, 0x18, P0 ;  /* 0x000000180000780c */ /* 0x040fe40000744270 */
[C---:B------:R-:W-:Y:S02]  /*2ed50*/  ISETP.GT.AND P4, PT, R0.reuse, 0x18, P1 ;  /* 0x000000180000780c */ /* 0x040fe40000f84270 */
[----:B------:R-:W-:Y:S01]  /*2ed60*/  ISETP.GT.AND P5, PT, R0, 0x19, P1 ;  /* 0x000000190000780c */ /* 0x000fe20000fa4270 */
[----:B0-----:R-:W-:Y:S01]  /*2ed70*/  @P3 IMAD.MOV.U32 R6, RZ, RZ, R8 ;  /* 0x000000ffff063224 */ /* 0x001fe200078e0008 */
[----:B------:R-:W-:Y:S01]  /*2ed80*/  @P3 MOV R7, R9 ;  /* 0x0000000900073202 */ /* 0x000fe20000000f00 */
[-C--:B------:R-:W-:Y:S01]  /*2ed90*/  FMUL R13, R36, R2.reuse ;  /* 0x00000002240d7220 */ /* 0x080fe20000400000 */
[----:B------:R-:W-:-:S03]  /*2eda0*/  FMUL R37, R37, R2 ;  /* 0x0000000225257220 */ /* 0x000fc60000400000 */
[----:B------:R0:W-:Y:S01]  /*2edb0*/  @P3 STG.E desc[UR44][R6.64+0x44], R35 ;  /* 0x0000442306003986 */ /* 0x0001e2000c10192c */
[----:B------:R-:W-:Y:S01]  /*2edc0*/  ISETP.GT.AND P3, PT, R0, 0x19, P0 ;  /* 0x000000190000780c */ /* 0x000fe20000764270 */
[-C--:B------:R-:W-:Y:S01]  /*2edd0*/  FMUL R11, R38, R2.reuse ;  /* 0x00000002260b7220 */ /* 0x080fe20000400000 */
[----:B------:R-:W-:Y:S02]  /*2ede0*/  F2FP.TF32.F32.PACK_B R13, R13 ;  /* 0x0000000dff0d723e */ /* 0x000fe400024050ff */
[----:B------:R-:W-:Y:S01]  /*2edf0*/  F2FP.TF32.F32.PACK_B R37, R37 ;  /* 0x00000025ff25723e */ /* 0x000fe200024050ff */
[----:B------:R-:W-:Y:S01]  /*2ee00*/  FMUL R39, R39, R2 ;  /* 0x0000000227277220 */ /* 0x000fe20000400000 */
[----:B------:R-:W-:Y:S01]  /*2ee10*/  F2FP.TF32.F32.PACK_B R11, R11 ;  /* 0x0000000bff0b723e */ /* 0x000fe200024050ff */
[----:B------:R-:W-:Y:S01]  /*2ee20*/  @P4 STG.E desc[UR44][R4.64+0x60], R13 ;  /* 0x0000600d04004986 */ /* 0x000fe2000c10192c */
[----:B0-----:R-:W-:Y:S01]  /*2ee30*/  @P2 IMAD.MOV.U32 R6, RZ, RZ, R8 ;  /* 0x000000ffff062224 */ /* 0x001fe200078e0008 */
[----:B------:R-:W-:-:S02]  /*2ee40*/  @P2 MOV R7, R9 ;  /* 0x0000000900072202 */ /* 0x000fc40000000f00 */
        /* <DEDUP_REMOVED lines=406> */
[-C--:B------:R-:W-:Y:S01]  /*307b0*/  FMUL R13, R120, R2.reuse ;  /* 0x00000002780d7220 */ /* 0x080fe20000400000 */
[----:B0-----:R-:W-:Y:S01]  /*307c0*/  @P3 IMAD.MOV.U32 R6, RZ, RZ, R8 ;  /* 0x000000ffff063224 */ /* 0x001fe200078e0008 */
[----:B------:R-:W-:Y:S01]  /*307d0*/  @P3 MOV R7, R9 ;  /* 0x0000000900073202 */ /* 0x000fe20000000f00 */
[-C--:B------:R-:W-:Y:S01]  /*307e0*/  FMUL R121, R121, R2.reuse ;  /* 0x0000000279797220 */ /* 0x080fe20000400000 */
[----:B------:R-:W-:-:S03]  /*307f0*/  FMUL R11, R122, R2 ;  /* 0x000000027a0b7220 */ /* 0x000fc60000400000 */
[----:B------:R0:W-:Y:S01]  /*30800*/  @P3 STG.E desc[UR44][R6.64+0x2e4], R119 ;  /* 0x0002e47706003986 */ /* 0x0001e2000c10192c */
[----:B------:R-:W-:Y:S02]  /*30810*/  ISETP.GT.AND P3, PT, R0, 0xc1, P0 ;  /* 0x000000c10000780c */ /* 0x000fe40000764270 */
        /* <DEDUP_REMOVED lines=8> */
[----:B------:R-:W-:Y:S01]  /*308a0*/  ISETP.GT.AND P4, PT, R0, 0xc8, P1 ;  /* 0x000000c80000780c */ /* 0x000fe20000f84270 */
[-C--:B------:R-:W-:Y:S01]  /*308b0*/  FMUL R3, R124, R2.reuse ;  /* 0x000000027c037220 */ /* 0x080fe20000400000 */
[----:B------:R-:W-:Y:S01]  /*308c0*/  F2FP.TF32.F32.PACK_B R123, R123 ;  /* 0x0000007bff7b723e */ /* 0x000fe200024050ff */
[----:B------:R0:W-:Y:S01]  /*308d0*/  @P2 STG.E desc[UR44][R6.64+0x300], R11 ;  /* 0x0003000b06002986 */ /* 0x0001e2000c10192c */
[C---:B------:R-:W-:Y:S02]  /*308e0*/  ISETP.GT.AND P2, PT, R0.reuse, 0xc8, P0 ;  /* 0x000000c80000780c */ /* 0x040fe40000744270 */
[----:B------:R-:W-:Y:S01]  /*308f0*/  ISETP.GT.AND P5, PT, R0, 0xc9, P1 ;  /* 0x000000c90000780c */ /* 0x000fe20000fa4270 */
[-C--:B------:R-:W-:Y:S01]  /*30900*/  FMUL R125, R125, R2.reuse ;  /* 0x000000027d7d7220 */ /* 0x080fe20000400000 */
[----:B------:R-:W-:Y:S01]  /*30910*/  F2FP.TF32.F32.PACK_B R3, R3 ;  /* 0x00000003ff03723e */ /* 0x000fe200024050ff */
[----:B0-----:R-:W-:Y:S01]  /*30920*/  @P3 IMAD.MOV.U32 R6, RZ, RZ, R8 ;  /* 0x000000ffff063224 */ /* 0x001fe200078e0008 */
[----:B------:R-:W-:Y:S01]  /*30930*/  @P3 MOV R7, R9 ;  /* 0x0000000900073202 */ /* 0x000fe20000000f00 */
[----:B------:R-:W-:-:S04]  /*30940*/  FMUL R13, R126, R2 ;  /* 0x000000027e0d7220 */ /* 0x000fc80000400000 */
[----:B------:R0:W-:Y:S01]  /*30950*/  @P3 STG.E desc[UR44][R6.64+0x304], R123 ;  /* 0x0003047b06003986 */ /* 0x0001e2000c10192c */
[C---:B------:R-:W-:Y:S02]  /*30960*/  ISETP.GT.AND P3, PT, R0.reuse, 0xc9, P0 ;  /* 0x000000c90000780c */ /* 0x040fe40000764270 */
[----:B------:R-:W-:Y:S01]  /*30970*/  F2FP.TF32.F32.PACK_B R125, R125 ;  /* 0x0000007dff7d723e */ /* 0x000fe200024050ff */
[----:B------:R-:W-:Y:S01]  /*30980*/  @P4 STG.E desc[UR44][R4.64+0x320], R3 ;  /* 0x0003200304004986 */ /* 0x000fe2000c10192c */
[----:B------:R-:W-:Y:S01]  /*30990*/  ISETP.GT.AND P4, PT, R0, 0xd0, P1 ;  /* 0x000000d00000780c */ /* 0x000fe20000f84270 */
[-C--:B------:R-:W-:Y:S01]  /*309a0*/  FMUL R127, R127, R2.reuse ;  /* 0x000000027f7f7220 */ /* 0x080fe20000400000 */
[----:B------:R-:W-:Y:S01]  /*309b0*/  F2FP.TF32.F32.PACK_B R13, R13 ;  /* 0x0000000dff0d723e */ /* 0x000fe200024050ff */
[----:B------:R-:W-:Y:S01]  /*309c0*/  FMUL R11, R128, R2 ;  /* 0x00000002800b7220 */ /* 0x000fe20000400000 */
[----:B0-----:R-:W-:Y:S01]  /*309d0*/  @P2 IMAD.MOV.U32 R6, RZ, RZ, R8 ;  /* 0x000000ffff062224 */ /* 0x001fe200078e0008 */
[----:B------:R-:W-:Y:S01]  /*309e0*/  @P2 MOV R7, R9 ;  /* 0x0000000900072202 */ /* 0x000fe20000000f00 */
[----:B------:R-:W-:Y:S01]  /*309f0*/  @P5 STG.E desc[UR44][R4.64+0x324], R125 ;  /* 0x0003247d04005986 */ /* 0x000fe2000c10192c */
[----:B------:R-:W-:-:S02]  /*30a00*/  ISETP.GT.AND P5, PT, R0, 0xd1, P1 ;  /* 0x000000d10000780c */ /* 0x000fc40000fa4270 */
[----:B------:R-:W-:Y:S01]  /*30a10*/  F2FP.TF32.F32.PACK_B R127, R127 ;  /* 0x0000007fff7f723e */ /* 0x000fe200024050ff */
[----:B------:R0:W-:Y:S01]  /*30a20*/  @P2 STG.E desc[UR44][R6.64+0x320], R13 ;  /* 0x0003200d06002986 */ /* 0x0001e2000c10192c */
[----:B------:R-:W-:Y:S02]  /*30a30*/  F2FP.TF32.F32.PACK_B R11, R11 ;  /* 0x0000000bff0b723e */ /* 0x000fe400024050ff */
[----:B------:R-:W-:Y:S01]  /*30a40*/  ISETP.GT.AND P2, PT, R0, 0xd0, P0 ;  /* 0x000000d00000780c */ /* 0x000fe20000744270 */
[-C--:B------:R-:W-:Y:S01]  /*30a50*/  FMUL R129, R129, R2.reuse ;  /* 0x0000000281817220 */ /* 0x080fe20000400000 */
[----:B0-----:R-:W-:Y:S01]  /*30a60*/  @P3 IMAD.MOV.U32 R6, RZ, RZ, R8 ;  /* 0x000000ffff063224 */ /* 0x001fe200078e0008 */
[----:B------:R-:W-:Y:S01]  /*30a70*/  @P3 MOV R7, R9 ;  /* 0x0000000900073202 */ /* 0x000fe20000000f00 */
[----:B------:R-:W-:Y:S02]  /*30a80*/  FMUL R3, R130, R2 ;  /* 0x0000000282037220 */ /* 0x000fe40000400000 */
[----:B------:R-:W-:-:S02]  /*30a90*/  F2FP.TF32.F32.PACK_B R129, R129 ;  /* 0x00000081ff81723e */ /* 0x000fc400024050ff */
[----:B------:R0:W-:Y:S04]  /*30aa0*/  @P3 STG.E desc[UR44][R6.64+0x324], R127 ;  /* 0x0003247f06003986 */ /* 0x0001e8000c10192c */
[----:B------:R1:W-:Y:S01]  /*30ab0*/  @P4 STG.E desc[UR44][R4.64+0x340], R11 ;  /* 0x0003400b04004986 */ /* 0x0003e2000c10192c */
[C---:B------:R-:W-:Y:S02]  /*30ac0*/  ISETP.GT.AND P4, PT, R0.reuse, 0xd1, P0 ;  /* 0x000000d10000780c */ /* 0x040fe40000784270 */
[C---:B------:R-:W-:Y:S01]  /*30ad0*/  ISETP.GT.AND P3, PT, R0.reuse, 0xd8, P0 ;  /* 0x000000d80000780c */ /* 0x040fe20000764270 */
[----:B------:R-:W-:Y:S01]  /*30ae0*/  @P5 STG.E desc[UR44][R4.64+0x344], R129 ;  /* 0x0003448104005986 */ /* 0x000fe2000c10192c */
[----:B------:R-:W-:Y:S01]  /*30af0*/  ISETP.GT.AND P5, PT, R0, 0xd8, P1 ;  /* 0x000000d80000780c */ /* 0x000fe20000fa4270 */
[-C--:B------:R-:W-:Y:S01]  /*30b00*/  FMUL R131, R131, R2.reuse ;  /* 0x0000000283837220 */ /* 0x080fe20000400000 */
[----:B------:R-:W-:Y:S01]  /*30b10*/  F2FP.TF32.F32.PACK_B R3, R3 ;  /* 0x00000003ff03723e */ /* 0x000fe200024050ff */
[----:B0-----:R-:W-:Y:S01]  /*30b20*/  @P2 IMAD.MOV.U32 R6, RZ, RZ, R8 ;  /* 0x000000ffff062224 */ /* 0x001fe200078e0008 */
[----:B------:R-:W-:Y:S01]  /*30b30*/  @P2 MOV R7, R9 ;  /* 0x0000000900072202 */ /* 0x000fe20000000f00 */
[-C--:B------:R-:W-:Y:S01]  /*30b40*/  FMUL R13, R132, R2.reuse ;  /* 0x00000002840d7220 */ /* 0x080fe20000400000 */
[----:B------:R-:W-:Y:S01]  /*30b50*/  ISETP.GT.AND P6, PT, R0, 0xd9, P1 ;  /* 0x000000d90000780c */ /* 0x000fe20000fc4270 */
[-C--:B------:R-:W-:Y:S01]  /*30b60*/  FMUL R133, R133, R2.reuse ;  /* 0x0000000285857220 */ /* 0x080fe20000400000 */
[----:B------:R-:W-:Y:S01]  /*30b70*/  F2FP.TF32.F32.PACK_B R131, R131 ;  /* 0x00000083ff83723e */ /* 0x000fe200024050ff */
[----:B------:R0:W-:Y:S01]  /*30b80*/  @P2 STG.E desc[UR44][R6.64+0x340], R3 ;  /* 0x0003400306002986 */ /* 0x0001e2000c10192c */
[----:B-1----:R-:W-:Y:S01]  /*30b90*/  FMUL R11, R134, R2 ;  /* 0x00000002860b7220 */ /* 0x002fe20000400000 */
[----:B------:R-:W-:-:S02]  /*30ba0*/  F2FP.TF32.F32.PACK_B R13, R13 ;  /* 0x0000000dff0d723e */ /* 0x000fc400024050ff */
[----:B------:R-:W-:Y:S02]  /*30bb0*/  ISETP.GT.AND P2, PT, R0, 0xd9, P0 ;  /* 0x000000d90000780c */ /* 0x000fe40000744270 */
[----:B------:R-:W-:Y:S01]  /*30bc0*/  F2FP.TF32.F32.PACK_B R133, R133 ;  /* 0x00000085ff85723e */ /* 0x000fe200024050ff */
[----:B0-----:R-:W-:Y:S01]  /*30bd0*/  @P4 IMAD.MOV.U32 R6, RZ, RZ, R8 ;  /* 0x000000ffff064224 */ /* 0x001fe200078e0008 */
[----:B------:R-:W-:Y:S02]  /*30be0*/  @P4 MOV R7, R9 ;  /* 0x0000000900074202 */ /* 0x000fe40000000f00 */
[----:B------:R-:W-:-:S03]  /*30bf0*/  F2FP.TF32.F32.PACK_B R11, R11 ;  /* 0x0000000bff0b723e */ /* 0x000fc600024050ff */
[----:B------:R0:W-:Y:S01]  /*30c00*/  @P4 STG.E desc[UR44][R6.64+0x344], R131 ;  /* 0x0003448306004986 */ /* 0x0001e2000c10192c */
[----:B------:R-:W-:-:S03]  /*30c10*/  FMUL R135, R135, R2 ;  /* 0x0000000287877220 */ /* 0x000fc60000400000 */
[----:B------:R1:W-:Y:S01]  /*30c20*/  @P5 STG.E desc[UR44][R4.64+0x360], R13 ;  /* 0x0003600d04005986 */ /* 0x0003e2000c10192c */
[----:B------:R-:W-:-:S03]  /*30c30*/  ISETP.GT.AND P5, PT, R0, 0xe0, P0 ;  /* 0x000000e00000780c */ /* 0x000fc600007a4270 */
[----:B------:R-:W-:Y:S01]  /*30c40*/  @P6 STG.E desc[UR44][R4.64+0x364], R133 ;  /* 0x0003648504006986 */ /* 0x000fe2000c10192c */
[----:B0-----:R-:W-:Y:S01]  /*30c50*/  @P3 IMAD.MOV.U32 R6, RZ, RZ, R8 ;  /* 0x000000ffff063224 */ /* 0x001fe200078e0008 */
[----:B------:R-:W-:Y:S02]  /*30c60*/  @P3 MOV R7, R9 ;  /* 0x0000000900073202 */ /* 0x000fe40000000f00 */
[----:B------:R-:W-:-:S03]  /*30c70*/  ISETP.GT.AND P4, PT, R0, 0xe1, P1 ;  /* 0x000000e10000780c */ /* 0x000fc60000f84270 */
[----:B------:R0:W-:Y:S01]  /*30c80*/  @P3 STG.E desc[UR44][R6.64+0x360], R11 ;  /* 0x0003600b06003986 */ /* 0x0001e2000c10192c */
[----:B------:R-:W-:Y:S01]  /*30c90*/  ISETP.GT.AND P3, PT, R0, 0xe0, P1 ;  /* 0x000000e00000780c */ /* 0x000fe20000f64270 */
[-C--:B------:R-:W-:Y:S01]  /*30ca0*/  FMUL R3, R136, R2.reuse ;  /* 0x0000000288037220 */ /* 0x080fe20000400000 */
[----:B------:R-:W-:Y:S01]  /*30cb0*/  ISETP.GT.AND P6, PT, R0, 0xe1, P0 ;  /* 0x000000e10000780c */ /* 0x000fe200007c4270 */
[-C--:B------:R-:W-:Y:S01]  /*30cc0*/  FMUL R137, R137, R2.reuse ;  /* 0x0000000289897220 */ /* 0x080fe20000400000 */
[----:B------:R-:W-:Y:S01]  /*30cd0*/  F2FP.TF32.F32.PACK_B R135, R135 ;  /* 0x00000087ff87723e */ /* 0x000fe200024050ff */
[-C--:B-1----:R-:W-:Y:S01]  /*30ce0*/  FMUL R13, R138, R2.reuse ;  /* 0x000000028a0d7220 */ /* 0x082fe20000400000 */
[----:B------:R-:W-:Y:S01]  /*30cf0*/  F2FP.TF32.F32.PACK_B R3, R3 ;  /* 0x00000003ff03723e */ /* 0x000fe200024050ff */
[----:B0-----:R-:W-:Y:S01]  /*30d00*/  @P2 IMAD.MOV.U32 R6, RZ, RZ, R8 ;  /* 0x000000ffff062224 */ /* 0x001fe200078e0008 */
[----:B------:R-:W-:Y:S02]  /*30d10*/  @P2 MOV R7, R9 ;  /* 0x0000000900072202 */ /* 0x000fe40000000f00 */
[----:B------:R-:W-:Y:S01]  /*30d20*/  F2FP.TF32.F32.PACK_B R137, R137 ;  /* 0x00000089ff89723e */ /* 0x000fe200024050ff */
[----:B------:R-:W-:Y:S01]  /*30d30*/  FMUL R139, R139, R2 ;  /* 0x000000028b8b7220 */ /* 0x000fe20000400000 */
[----:B------:R-:W-:Y:S01]  /*30d40*/  F2FP.TF32.F32.PACK_B R13, R13 ;  /* 0x0000000dff0d723e */ /* 0x000fe200024050ff */
[----:B------:R0:W-:Y:S04]  /*30d50*/  @P2 STG.E desc[UR44][R6.64+0x364], R135 ;  /* 0x0003648706002986 */ /* 0x0001e8000c10192c */
[----:B------:R-:W-:Y:S01]  /*30d60*/  @P3 STG.E desc[UR44][R4.64+0x380], R3 ;  /* 0x0003800304003986 */ /* 0x000fe2000c10192c */
[----:B------:R-:W-:-:S03]  /*30d70*/  F2FP.TF32.F32.PACK_B R139, R139 ;  /* 0x0000008bff8b723e */ /* 0x000fc600024050ff */
[----:B------:R-:W-:Y:S01]  /*30d80*/  @P4 STG.E desc[UR44][R4.64+0x384], R137 ;  /* 0x0003848904004986 */ /* 0x000fe2000c10192c */
[----:B0-----:R-:W-:Y:S01]  /*30d90*/  @P5 IMAD.MOV.U32 R6, RZ, RZ, R8 ;  /* 0x000000ffff065224 */ /* 0x001fe200078e0008 */
[----:B------:R-:W-:-:S05]  /*30da0*/  @P5 MOV R7, R9 ;  /* 0x0000000900075202 */ /* 0x000fca0000000f00 */
[----:B------:R0:W-:Y:S01]  /*30db0*/  @P5 STG.E desc[UR44][R6.64+0x380], R13 ;  /* 0x0003800d06005986 */ /* 0x0001e2000c10192c */
[C---:B------:R-:W-:Y:S02]  /*30dc0*/  ISETP.GT.AND P5, PT, R0.reuse, 0xe8, P0 ;  /* 0x000000e80000780c */ /* 0x040fe400007a4270 */
[----:B------:R-:W-:Y:S01]  /*30dd0*/  ISETP.GT.AND P2, PT, R0, 0xe8, P1 ;  /* 0x000000e80000780c */ /* 0x000fe20000f44270 */
[----:B0-----:R-:W-:Y:S01]  /*30de0*/  @P6 IMAD.MOV.U32 R6, RZ, RZ, R8 ;  /* 0x000000ffff066224 */ /* 0x001fe200078e0008 */
[----:B------:R-:W-:Y:S01]  /*30df0*/  @P6 MOV R7, R9 ;  /* 0x0000000900076202 */ /* 0x000fe20000000f00 */
[----:B------:R-:W-:Y:S01]  /*30e00*/  FMUL R11, R140, R2 ;  /* 0x000000028c0b7220 */ /* 0x000fe20000400000 */
[----:B------:R-:W-:-:S03]  /*30e10*/  ISETP.GT.AND P3, PT, R0, 0xe9, P0 ;  /* 0x000000e90000780c */ /* 0x000fc60000764270 */
[----:B------:R0:W-:Y:S01]  /*30e20*/  @P6 STG.E desc[UR44][R6.64+0x384], R139 ;  /* 0x0003848b06006986 */ /* 0x0001e2000c10192c */
[----:B------:R-:W-:Y:S01]  /*30e30*/  ISETP.GT.AND P6, PT, R0, 0xe9, P1 ;  /* 0x000000e90000780c */ /* 0x000fe20000fc4270 */
[-C--:B------:R-:W-:Y:S01]  /*30e40*/  FMUL R141, R141, R2.reuse ;  /* 0x000000028d8d7220 */ /* 0x080fe20000400000 */
[-C--:B------:R-:W-:Y:S01]  /*30e50*/  FMUL R15, R142, R2.reuse ;  /* 0x000000028e0f7220 */ /* 0x080fe20000400000 */
[----:B------:R-:W-:Y:S02]  /*30e60*/  F2FP.TF32.F32.PACK_B R11, R11 ;  /* 0x0000000bff0b723e */ /* 0x000fe400024050ff */
[----:B------:R-:W-:Y:S02]  /*30e70*/  ISETP.GT.AND P4, PT, R0, 0xf0, P1 ;  /* 0x000000f00000780c */ /* 0x000fe40000f84270 */
[----:B------:R-:W-:Y:S01]  /*30e80*/  F2FP.TF32.F32.PACK_B R141, R141 ;  /* 0x0000008dff8d723e */ /* 0x000fe200024050ff */
[-C--:B------:R-:W-:Y:S01]  /*30e90*/  FMUL R143, R143, R2.reuse ;  /* 0x000000028f8f7220 */ /* 0x080fe20000400000 */
[----:B------:R-:W-:Y:S01]  /*30ea0*/  F2FP.TF32.F32.PACK_B R15, R15 ;  /* 0x0000000fff0f723e */ /* 0x000fe200024050ff */
[----:B0-----:R-:W-:Y:S01]  /*30eb0*/  @P5 IMAD.MOV.U32 R6, RZ, RZ, R8 ;  /* 0x000000ffff065224 */ /* 0x001fe200078e0008 */
[----:B------:R-:W-:Y:S01]  /*30ec0*/  @P5 MOV R7, R9 ;  /* 0x0000000900075202 */ /* 0x000fe20000000f00 */
[----:B------:R-:W-:Y:S01]  /*30ed0*/  FMUL R3, R144, R2 ;  /* 0x0000000290037220 */ /* 0x000fe20000400000 */
[----:B------:R-:W-:Y:S01]  /*30ee0*/  @P2 STG.E desc[UR44][R4.64+0x3a0], R11 ;  /* 0x0003a00b04002986 */ /* 0x000fe2000c10192c */
[----:B------:R-:W-:-:S03]  /*30ef0*/  F2FP.TF32.F32.PACK_B R143, R143 ;  /* 0x0000008fff8f723e */ /* 0x000fc600024050ff */
[----:B------:R-:W-:Y:S01]  /*30f00*/  @P6 STG.E desc[UR44][R4.64+0x3a4], R141 ;  /* 0x0003a48d04006986 */ /* 0x000fe2000c10192c */
[----:B------:R-:W-:-:S03]  /*30f10*/  F2FP.TF32.F32.PACK_B R3, R3 ;  /* 0x00000003ff03723e */ /* 0x000fc600024050ff */
[----:B------:R0:W-:Y:S01]  /*30f20*/  @P5 STG.E desc[UR44][R6.64+0x3a0], R15 ;  /* 0x0003a00f06005986 */ /* 0x0001e2000c10192c */
[C---:B------:R-:W-:Y:S02]  /*30f30*/  ISETP.GT.AND P5, PT, R0.reuse, 0xf0, P0 ;  /* 0x000000f00000780c */ /* 0x040fe400007a4270 */
[----:B------:R-:W-:Y:S01]  /*30f40*/  ISETP.GT.AND P2, PT, R0, 0xf1, P1 ;  /* 0x000000f10000780c */ /* 0x000fe20000f44270 */
[-C--:B------:R-:W-:Y:S01]  /*30f50*/  FMUL R145, R145, R2.reuse ;  /* 0x0000000291917220 */ /* 0x080fe20000400000 */
[----:B0-----:R-:W-:Y:S01]  /*30f60*/  @P3 IMAD.MOV.U32 R6, RZ, RZ, R8 ;  /* 0x000000ffff063224 */ /* 0x001fe200078e0008 */
[----:B------:R-:W-:Y:S01]  /*30f70*/  @P3 MOV R7, R9 ;  /* 0x0000000900073202 */ /* 0x000fe20000000f00 */
[----:B------:R-:W-:-:S04]  /*30f80*/  FMUL R13, R146, R2 ;  /* 0x00000002920d7220 */ /* 0x000fc80000400000 */
[----:B------:R0:W-:Y:S04]  /*30f90*/  @P3 STG.E desc[UR44][R6.64+0x3a4], R143 ;  /* 0x0003a48f06003986 */ /* 0x0001e8000c10192c */
[----:B------:R-:W-:Y:S01]  /*30fa0*/  @P4 STG.E desc[UR44][R4.64+0x3c0], R3 ;  /* 0x0003c00304004986 */ /* 0x000fe2000c10192c */
[C---:B------:R-:W-:Y:S02]  /*30fb0*/  ISETP.GT.AND P4, PT, R0.reuse, 0xf1, P0 ;  /* 0x000000f10000780c */ /* 0x040fe40000784270 */
[C---:B------:R-:W-:Y:S02]  /*30fc0*/  ISETP.GT.AND P3, PT, R0.reuse, 0xf8, P1 ;  /* 0x000000f80000780c */ /* 0x040fe40000f64270 */
[----:B------:R-:W-:Y:S02]  /*30fd0*/  F2FP.TF32.F32.PACK_B R145, R145 ;  /* 0x00000091ff91723e */ /* 0x000fe400024050ff */
[C---:B------:R-:W-:Y:S01]  /*30fe0*/  ISETP.GT.AND P1, PT, R0.reuse, 0xf9, P1 ;  /* 0x000000f90000780c */ /* 0x040fe20000f24270 */
[----:B0-----:R-:W-:Y:S01]  /*30ff0*/  @P5 IMAD.MOV.U32 R6, RZ, RZ, R8 ;  /* 0x000000ffff065224 */ /* 0x001fe200078e0008 */
[----:B------:R-:W-:Y:S01]  /*31000*/  ISETP.GT.AND P6, PT, R0, 0xf8, P0 ;  /* 0x000000f80000780c */ /* 0x000fe200007c4270 */
[----:B------:R-:W-:Y:S01]  /*31010*/  FMUL R147, R147, R2 ;  /* 0x0000000293937220 */ /* 0x000fe20000400000 */
[----:B------:R-:W-:-:S02]  /*31020*/  F2FP.TF32.F32.PACK_B R13, R13 ;  /* 0x0000000dff0d723e */ /* 0x000fc400024050ff */
[----:B------:R-:W-:Y:S01]  /*31030*/  @P5 MOV R7, R9 ;  /* 0x0000000900075202 */ /* 0x000fe20000000f00 */
[-C--:B------:R-:W-:Y:S01]  /*31040*/  FMUL R19, R148, R2.reuse ;  /* 0x0000000294137220 */ /* 0x080fe20000400000 */
[-C--:B------:R-:W-:Y:S01]  /*31050*/  FMUL R149, R149, R2.reuse ;  /* 0x0000000295957220 */ /* 0x080fe20000400000 */
[----:B------:R-:W-:Y:S01]  /*31060*/  @P2 STG.E desc[UR44][R4.64+0x3c4], R145 ;  /* 0x0003c49104002986 */ /* 0x000fe2000c10192c */
[----:B------:R-:W-:Y:S02]  /*31070*/  ISETP.GT.AND P0, PT, R0, 0xf9, P0 ;  /* 0x000000f90000780c */ /* 0x000fe40000704270 */
[----:B------:R-:W-:Y:S01]  /*31080*/  F2FP.TF32.F32.PACK_B R147, R147 ;  /* 0x00000093ff93723e */ /* 0x000fe200024050ff */
[----:B------:R0:W-:Y:S01]  /*31090*/  @P5 STG.E desc[UR44][R6.64+0x3c0], R13 ;  /* 0x0003c00d06005986 */ /* 0x0001e2000c10192c */
[----:B------:R-:W-:Y:S01]  /*310a0*/  F2FP.TF32.F32.PACK_B R19, R19 ;  /* 0x00000013ff13723e */ /* 0x000fe200024050ff */
[-C--:B------:R-:W-:Y:S01]  /*310b0*/  FMUL R21, R150, R2.reuse ;  /* 0x0000000296157220 */ /* 0x080fe20000400000 */
[----:B------:R-:W-:Y:S01]  /*310c0*/  F2FP.TF32.F32.PACK_B R149, R149 ;  /* 0x00000095ff95723e */ /* 0x000fe200024050ff */
[----:B------:R-:W-:Y:S01]  /*310d0*/  FMUL R151, R151, R2 ;  /* 0x0000000297977220 */ /* 0x000fe20000400000 */
[----:B0-----:R-:W-:Y:S01]  /*310e0*/  @P4 IMAD.MOV.U32 R6, RZ, RZ, R8 ;  /* 0x000000ffff064224 */ /* 0x001fe200078e0008 */
[----:B------:R-:W-:-:S02]  /*310f0*/  @P4 MOV R7, R9 ;  /* 0x0000000900074202 */ /* 0x000fc40000000f00 */
[----:B------:R-:W-:-:S03]  /*31100*/  F2FP.TF32.F32.PACK_B R21, R21 ;  /* 0x00000015ff15723e */ /* 0x000fc600024050ff */
[----:B------:R-:W-:Y:S01]  /*31110*/  @P4 STG.E desc[UR44][R6.64+0x3c4], R147 ;  /* 0x0003c49306004986 */ /* 0x000fe2000c10192c */
[----:B------:R-:W-:-:S03]  /*31120*/  F2FP.TF32.F32.PACK_B R151, R151 ;  /* 0x00000097ff97723e */ /* 0x000fc600024050ff */
[----:B------:R-:W-:Y:S04]  /*31130*/  @P3 STG.E desc[UR44][R4.64+0x3e0], R19 ;  /* 0x0003e01304003986 */ /* 0x000fe8000c10192c */
[----:B------:R0:W-:Y:S02]  /*31140*/  @P1 STG.E desc[UR44][R4.64+0x3e4], R149 ;  /* 0x0003e49504001986 */ /* 0x0001e4000c10192c */
[----:B0-----:R-:W-:Y:S01]  /*31150*/  @P6 IMAD.MOV.U32 R4, RZ, RZ, R8 ;  /* 0x000000ffff046224 */ /* 0x001fe200078e0008 */
[----:B------:R-:W-:-:S05]  /*31160*/  @P6 MOV R5, R9 ;  /* 0x0000000900056202 */ /* 0x000fca0000000f00 */
[----:B------:R0:W-:Y:S04]  /*31170*/  @P6 STG.E desc[UR44][R4.64+0x3e0], R21 ;  /* 0x0003e01504006986 */ /* 0x0001e8000c10192c */
[----:B------:R0:W-:Y:S02]  /*31180*/  @P0 STG.E desc[UR44][R8.64+0x3e4], R151 ;  /* 0x0003e49708000986 */ /* 0x0001e4000c10192c */
.L_x_540:
[----:B------:R-:W-:Y:S05]  /*31190*/  BSYNC B0 ;  /* 0x0000000000007941 */ /* 0x000fea0003800000 */
.L_x_32:
[----:B0---4-:R-:W4:Y:S04]  /*311a0*/  LDL.LU R5, [R1+0x200] ;  /* 0x0002000001057983 */ /* 0x011f280000300800 */
[----:B------:R-:W4:Y:S01]  /*311b0*/  LDL.LU R4, [R1+0x204] ;  /* 0x0002040001047983 */ /* 0x000f220000300800 */
[----:B------:R-:W-:Y:S01]  /*311c0*/  ULDC UR4, c[0x0][0xc] ;  /* 0x0000030000047ab9 */ /* 0x000fe20000000800 */
[----:B------:R-:W-:Y:S01]  /*311d0*/  ULDC UR5, c[0x0][0x10] ;  /* 0x0000040000057ab9 */ /* 0x000fe20000000800 */
[----:B------:R-:W4:Y:S01]  /*311e0*/  LDC R3, c[0x0][0x14] ;  /* 0x00000500ff037b82 */ /* 0x000f220000000800 */
[----:B------:R-:W-:Y:S01]  /*311f0*/  UIMAD.WIDE.U32 UR4, UR4, UR5, URZ ;  /* 0x00000005040472a5 */ /* 0x000fe2000f8e003f */
[----:B------:R-:W-:Y:S01]  /*31200*/  PRMT R0, RZ, 0x7610, R0 ;  /* 0x00007610ff007816 */ /* 0x000fe20000000000 */
[----:B------:R-:W-:Y:S01]  /*31210*/  UMOV UR41, 0xffffffff ;  /* 0xffffffff00297882 */ /* 0x000fe20000000000 */
[----:B------:R-:W-:-:S03]  /*31220*/  UMOV UR42, 0xffffffff ;  /* 0xffffffff002a7882 */ /* 0x000fc60000000000 */
[----:B----4-:R-:W-:-:S04]  /*31230*/  IMAD.WIDE.U32 R4, R3, UR4, R4 ;  /* 0x0000000403047c25 */ /* 0x010fc8000f8e0004 */
[----:B------:R-:W-:Y:S01]  /*31240*/  IMAD R3, R3, UR5, RZ ;  /* 0x0000000503037c24 */ /* 0x000fe2000f8e02ff */
[----:B------:R-:W-:Y:S01]  /*31250*/  MOV R7, R4 ;  /* 0x0000000400077202 */ /* 0x000fe20000000f00 */
[----:B------:R-:W-:Y:S02]  /*31260*/  ULDC.64 UR4, c[0x0][0x650] ;  /* 0x0001940000047ab9 */ /* 0x000fe40000000a00 */
[----:B------:R-:W-:Y:S01]  /*31270*/  IMAD.IADD R6, R5, 0x1, R3 ;  /* 0x0000000105067824 */ /* 0x000fe200078e0203 */
[----:B------:R-:W-:-:S04]  /*31280*/  ISETP.GE.U32.AND P0, PT, R4, UR4, PT ;  /* 0x0000000404007c0c */ /* 0x000fc8000bf06070 */
[----:B------:R0:W-:Y:S01]  /*31290*/  STL [R1+0x200], R6 ;  /* 0x0002000601007387 */ /* 0x0001e20000100800 */
[----:B------:R-:W-:-:S03]  /*312a0*/  ISETP.GE.U32.AND.EX P0, PT, R6, UR5, PT, P0 ;  /* 0x0000000506007c0c */ /* 0x000fc6000bf06100 */
[----:B------:R0:W-:Y:S10]  /*312b0*/  STL [R1+0x204], R7 ;  /* 0x0002040701007387 */ /* 0x0001f40000100800 */
[----:B0-----:R-:W-:Y:S05]  /*312c0*/  @P0 BRA `(.L_x_541) ;  /* 0x0000000400880947 */ /* 0x001fea0003800000 */
[----:B------:R-:W0:Y:S01]  /*312d0*/  S2UR UR6, SR_CTAID.X ;  /* 0x00000000000679c3 */ /* 0x000e220000002500 */
[----:B------:R-:W-:Y:S01]  /*312e0*/  ULDC.64 UR12, c[0x0][0x628] ;  /* 0x00018a00000c7ab9 */ /* 0x000fe20000000a00 */
[----:B------:R-:W-:Y:S01]  /*312f0*/  ULDC UR4, c[0x0][0x150] ;  /* 0x0000540000047ab9 */ /* 0x000fe20000000800 */
[----:B------:R-:W-:Y:S01]  /*31300*/  ISETP.NE.U32.AND P0, PT, RZ, UR12, PT ;  /* 0x0000000cff007c0c */ /* 0x000fe2000bf05070 */
[----:B------:R-:W-:Y:S01]  /*31310*/  ULDC UR15, c[0x0][0x630] ;  /* 0x00018c00000f7ab9 */ /* 0x000fe20000000800 */
[C---:B------:R-:W-:Y:S01]  /*31320*/  R2UR UR16, R7.reuse ;  /* 0x00000000071072ca */ /* 0x040fe200000e0000 */
[----:B------:R-:W-:Y:S01]  /*31330*/  ULDC UR19, c[0x0][0x154] ;  /* 0x0000550000137ab9 */ /* 0x000fe20000000800 */
[----:B------:R-:W-:Y:S01]  /*31340*/  ISETP.NE.AND.EX P0, PT, RZ, UR13, PT, P0 ;  /* 0x0000000dff007c0c */ /* 0x000fe2000bf05300 */
[----:B------:R-:W4:Y:S01]  /*31350*/  S2UR UR18, SR_CTAID.Y ;  /* 0x00000000001279c3 */ /* 0x000f220000002600 */
[----:B------:R-:W-:Y:S02]  /*31360*/  R2UR UR17, R6 ;  /* 0x00000000061172ca */ /* 0x000fe400000e0000 */
[----:B------:R-:W-:-:S02]  /*31370*/  R2UR UR10, R7 ;  /* 0x00000000070a72ca */ /* 0x000fc400000e0000 */
[----:B------:R-:W-:Y:S02]  /*31380*/  R2UR UR11, R6 ;  /* 0x00000000060b72ca */ /* 0x000fe400000e0000 */
[----:B0-----:R-:W-:-:S05]  /*31390*/  I2FP.F32.U32 R0, UR6 ;  /* 0x0000000600007c45 */ /* 0x001fca0008201000 */
[----:B------:R-:W-:-:S04]  /*313a0*/  FMUL R0, R0, UR4 ;  /* 0x0000000400007c20 */ /* 0x000fc80008400000 */
[----:B------:R0:W0:Y:S01]  /*313b0*/  F2I.U32.TRUNC.NTZ R3, R0 ;  /* 0x0000000000037305 */ /* 0x000022000020f000 */
[----:B----4-:R-:W-:Y:S05]  /*313c0*/  @!P0 BRA `(.L_x_542) ;  /* 0x0000000000308947 */ /* 0x010fea0003800000 */
        /* <DEDUP_REMOVED lines=12> */
.L_x_542:
[----:B------:R-:W-:Y:S01]  /*31490*/  USHF.R.U64 UR42, UR10, UR15, UR11 ;  /* 0x0000000f0a2a7299 */ /* 0x000fe2000800120b */
[----:B0-----:R-:W-:Y:S01]  /*314a0*/  I2FP.F32.U32 R0, UR18 ;  /* 0x0000001200007c45 */ /* 0x001fe20008201000 */
[----:B------:R-:W-:Y:S02]  /*314b0*/  USHF.R.U32.HI UR4, URZ, UR15, UR11 ;  /* 0x0000000f3f047299 */ /* 0x000fe4000801160b */
[----:B------:R-:W-:Y:S02]  /*314c0*/  UIADD3 UR10, UP0, URZ, -UR42, URZ ;  /* 0x8000002a3f0a7290 */ /* 0x000fe4000ff1e03f */
[----:B------:R-:W-:Y:S01]  /*314d0*/  FMUL R0, R0, UR19 ;  /* 0x0000001300007c20 */ /* 0x000fe20008400000 */
[----:B------:R-:W-:Y:S01]  /*314e0*/  ULDC.64 UR12, c[0x0][0x620] ;  /* 0x00018800000c7ab9 */ /* 0x000fe20000000a00 */
[----:B------:R-:W-:Y:S01]  /*314f0*/  UIADD3.X UR4, URZ, ~UR4, URZ, UP0, !UPT ;  /* 0x800000043f047290 */ /* 0x000fe200087fe43f */
[----:B------:R-:W-:Y:S01]  /*31500*/  UMOV UR8, UR16 ;  /* 0x0000001000087c82 */ /* 0x000fe20008000000 */
[----:B------:R-:W-:-:S02]  /*31510*/  UMOV UR9, UR17 ;  /* 0x0000001100097c82 */ /* 0x000fc40008000000 */
[----:B------:R-:W-:Y:S01]  /*31520*/  UIMAD UR4, UR4, UR12, URZ ;  /* 0x0000000c040472a4 */ /* 0x000fe2000f8e023f */
[----:B------:R-:W0:Y:S01]  /*31530*/  F2I.U32.TRUNC.NTZ R0, R0 ;  /* 0x0000000000007305 */ /* 0x000e22000020f000 */
[----:B------:R-:W-:Y:S01]  /*31540*/  UIMAD.WIDE.U32 UR8, UR10, UR12, UR8 ;  /* 0x0000000c0a0872a5 */ /* 0x000fe2000f8e0008 */
[----:B------:R-:W-:Y:S01]  /*31550*/  R2UR UR12, R3 ;  /* 0x00000000030c72ca */ /* 0x000fe200000e0000 */
[----:B------:R-:W-:Y:S01]  /*31560*/  UIMAD UR10, UR10, UR13, UR4 ;  /* 0x0000000d0a0a72a4 */ /* 0x000fe2000f8e0204 */
[----:B------:R-:W-:Y:S01]  /*31570*/  ULDC UR11, c[0x0][0x618] ;  /* 0x00018600000b7ab9 */ /* 0x000fe20000000800 */
[----:B------:R-:W-:Y:S02]  /*31580*/  ULDC UR21, c[0x0][0x658] ;  /* 0x0001960000157ab9 */ /* 0x000fe40000000800 */
[----:B------:R-:W-:Y:S01]  /*31590*/  UIADD3 UR9, UR9, UR10, URZ ;  /* 0x0000000a09097290 */ /* 0x000fe2000fffe03f */
[----:B------:R-:W-:Y:S01]  /*315a0*/  UMOV UR15, 0xffffffff ;  /* 0xffffffff000f7882 */ /* 0x000fe20000000000 */
[----:B------:R-:W-:Y:S01]  /*315b0*/  ULDC.64 UR4, c[0x0][0x640] ;  /* 0x0001900000047ab9 */ /* 0x000fe20000000a00 */
[----:B------:R-:W-:Y:S01]  /*315c0*/  USHF.L.U32 UR15, UR15, UR21, URZ ;  /* 0x000000150f0f7299 */ /* 0x000fe2000800063f */
[----:B------:R-:W-:Y:S01]  /*315d0*/  ISETP.NE.U32.AND P0, PT, RZ, UR4, PT ;  /* 0x00000004ff007c0c */ /* 0x000fe2000bf05070 */
[----:B------:R-:W-:-:S02]  /*315e0*/  USHF.R.U64 UR16, UR8, UR11, UR9 ;  /* 0x0000000b08107299 */ /* 0x000fc40008001209 */
[----:B------:R-:W-:Y:S01]  /*315f0*/  USHF.R.U32.HI UR8, URZ, UR11, UR9 ;  /* 0x0000000b3f087299 */ /* 0x000fe20008011609 */
[----:B0-----:R-:W-:Y:S01]  /*31600*/  R2UR UR14, R0 ;  /* 0x00000000000e72ca */ /* 0x001fe200000e0000 */
[----:B------:R-:W-:Y:S01]  /*31610*/  ULDC UR17, c[0x0][0x608] ;  /* 0x0001820000117ab9 */ /* 0x000fe20000000800 */
[----:B------:R-:W-:Y:S01]  /*31620*/  ULOP3.LUT UR40, URZ, UR15, URZ, 0x33, !UPT ;  /* 0x0000000f3f287292 */ /* 0x000fe2000f8e333f */
[----:B------:R-:W-:Y:S01]  /*31630*/  ISETP.NE.AND.EX P0, PT, RZ, UR5, PT, P0 ;  /* 0x00000005ff007c0c */ /* 0x000fe2000bf05300 */
[----:B------:R-:W-:Y:S02]  /*31640*/  USHF.R.U64 UR15, UR16, UR17, UR8 ;  /* 0x00000011100f7299 */ /* 0x000fe40008001208 */
[----:B------:R-:W-:Y:S02]  /*31650*/  USHF.R.U32.HI UR8, URZ, UR17, UR8 ;  /* 0x000000113f087299 */ /* 0x000fe40008011608 */
[----:B------:R-:W-:Y:S02]  /*31660*/  UIADD3 UR12, -UR12, URZ, URZ ;  /* 0x0000003f0c0c7290 */ /* 0x000fe4000fffe13f */
[----:B------:R-:W-:Y:S01]  /*31670*/  USHF.R.U64 UR17, UR15, UR21, UR8 ;  /* 0x000000150f117299 */ /* 0x000fe20008001208 */
[----:B------:R-:W-:Y:S01]  /*31680*/  UMOV UR19, 0x1 ;  /* 0x0000000100137882 */ /* 0x000fe20000000000 */
[----:B------:R-:W-:Y:S01]  /*31690*/  ULDC UR13, c[0x0][0x144] ;  /* 0x00005100000d7ab9 */ /* 0x000fe20000000800 */
[----:B------:R-:W-:Y:S01]  /*316a0*/  ULDC UR7, c[0x0][0x600] ;  /* 0x0001800000077ab9 */ /* 0x000fe20000000800 */
[----:B------:R-:W-:-:S02]  /*316b0*/  USHF.L.U32 UR24, UR19, UR21, URZ ;  /* 0x0000001513187299 */ /* 0x000fc4000800063f */
[----:B------:R-:W-:Y:S02]  /*316c0*/  USHF.R.U32.HI UR8, URZ, UR21, UR8 ;  /* 0x000000153f087299 */ /* 0x000fe40008011608 */
[----:B------:R-:W-:Y:S02]  /*316d0*/  UIMAD UR21, UR13, UR12, UR6 ;  /* 0x0000000c0d1572a4 */ /* 0x000fe4000f8e0206 */
[----:B------:R-:W-:Y:S02]  /*316e0*/  UIADD3 UR20, UR7, -0x1, URZ ;  /* 0xffffffff07147890 */ /* 0x000fe4000fffe03f */
[----:B------:R-:W-:Y:S01]  /*316f0*/  UIADD3 UR19, -UR14, URZ, URZ ;  /* 0x0000003f0e137290 */ /* 0x000fe2000fffe13f */
[----:B------:R-:W-:Y:S01]  /*31700*/  ULDC UR25, c[0x0][0x148] ;  /* 0x0000520000197ab9 */ /* 0x000fe20000000800 */
[----:B------:R-:W-:Y:S01]  /*31710*/  ULDC UR22, c[0x0][0x648] ;  /* 0x0001920000167ab9 */ /* 0x000fe20000000800 */
[----:B------:R-:W-:Y:S01]  /*31720*/  ULDC UR23, c[0x0][0x638] ;  /* 0x00018e0000177ab9 */ /* 0x000fe20000000800 */
        /* <DEDUP_REMOVED lines=14> */
.L_x_543:
[----:B------:R-:W-:Y:S01]  /*31810*/  UISETP.NE.AND UP0, UPT, UR38, URZ, UPT ;  /* 0x0000003f2600728c */ /* 0x000fe2000bf05270 */
[----:B------:R-:W-:Y:S01]  /*31820*/  IMAD.MOV.U32 R0, RZ, RZ, 0x1 ;  /* 0x00000001ff007424 */ /* 0x000fe200078e00ff */
[----:B------:R-:W-:Y:S02]  /*31830*/  USHF.R.U64 UR4, UR6, UR22, UR8 ;  /* 0x0000001606047299 */ /* 0x000fe40008001208 */
[----:B------:R-:W-:Y:S02]  /*31840*/  ULOP3.LUT UR40, UR15, UR40, URZ, 0xc0, !UPT ;  /* 0x000000280f287292 */ /* 0x000fe4000f8ec03f */
[----:B------:R-:W-:Y:S02]  /*31850*/  UIADD3 UR5, -UR4, URZ, URZ ;  /* 0x0000003f04057290 */ /* 0x000fe4000fffe13f */
[----:B------:R-:W-:Y:S02]  /*31860*/  UIMAD UR40, UR24, UR4, UR40 ;  /* 0x00000004182872a4 */ /* 0x000fe4000f8e0228 */
[----:B------:R-:W-:-:S02]  /*31870*/  ULOP3.LUT UR16, UR16, UR20, URZ, 0xc0, !UPT ;  /* 0x0000001410107292 */ /* 0x000fc4000f8ec03f */
[----:B------:R-:W-:Y:S02]  /*31880*/  @UP0 UIMAD UR21, UR25, UR19, UR18 ;  /* 0x00000013191502a4 */ /* 0x000fe4000f8e0212 */
[----:B------:R-:W-:-:S03]  /*31890*/  UIMAD UR4, UR5, UR23, UR17 ;  /* 0x00000017050472a4 */ /* 0x000fc6000f8e0211 */
[----:B------:R-:W-:Y:S01]  /*318a0*/  ULDC UR5, c[0x0][0x610] ;  /* 0x0001840000057ab9 */ /* 0x000fe20000000800 */
[----:B------:R-:W-:Y:S02]  /*318b0*/  UIMAD UR4, UR4, UR7, UR16 ;  /* 0x00000007040472a4 */ /* 0x000fe4000f8e0210 */
[----:B------:R-:W-:-:S04]  /*318c0*/  UIMAD UR40, UR40, UR5, UR21 ;  /* 0x00000005282872a4 */ /* 0x000fc8000f8e0215 */
[----:B------:R-:W-:Y:S02]  /*318d0*/  USEL UR41, UR4, UR40, !UP0 ;  /* 0x0000002804297287 */ /* 0x000fe4000c000000 */
[----:B------:R-:W-:-:S12]  /*318e0*/  USEL UR40, UR40, UR4, !UP0 ;  /* 0x0000000428287287 */ /* 0x000fd8000c000000 */
.L_x_541:
[----:B------:R-:W-:-:S13]  /*318f0*/  LOP3.LUT P0, RZ, R0, 0xff, RZ, 0xc0, !PT ;  /* 0x000000ff00ff7812 */ /* 0x000fda000780c0ff */
[----:B------:R-:W-:Y:S05]  /*31900*/  @P0 BRA `(.L_x_544) ;  /* 0xfffffcf800a80947 */ /* 0x000fea000383ffff */
[----:B------:R-:W-:Y:S05]  /*31910*/  EXIT ;  /* 0x000000000000794d */ /* 0x000fea0003800000 */
.L_x_7:
[----:B------:R-:W2:Y:S01]  /*31920*/  LDL R5, [R1+0x204] ;  /* 0x0002040001057983 */ /* 0x000ea20000100800 */
[----:B------:R-:W-:-:S03]  /*31930*/  ULDC.64 UR4, c[0x0][0x650] ;  /* 0x0001940000047ab9 */ /* 0x000fc60000000a00 */
[----:B------:R-:W3:Y:S01]  /*31940*/  LDL R4, [R1+0x200] ;  /* 0x0002000001047983 */ /* 0x000ee20000100800 */
[----:B------:R-:W-:Y:S01]  /*31950*/  PRMT R0, RZ, 0x7610, R0 ;  /* 0x00007610ff007816 */ /* 0x000fe20000000000 */
[----:B------:R-:W-:Y:S01]  /*31960*/  IMAD.MOV.U32 R2, RZ, RZ, -0x1 ;  /* 0xffffffffff027424 */ /* 0x000fe200078e00ff */
[----:B------:R-:W-:Y:S02]  /*31970*/  MOV R3, 0xffffffff ;  /* 0xffffffff00037802 */ /* 0x000fe40000000f00 */
[----:B------:R-:W-:Y:S02]  /*31980*/  MOV R10, 0xffffffff ;  /* 0xffffffff000a7802 */ /* 0x000fe40000000f00 */
[----:B--2---:R-:W-:-:S04]  /*31990*/  ISETP.GE.U32.AND P0, PT, R5, UR4, PT ;  /* 0x0000000405007c0c */ /* 0x004fc8000bf06070 */
[----:B---3--:R-:W-:-:S13]  /*319a0*/  ISETP.GE.U32.AND.EX P0, PT, R4, UR5, PT, P0 ;  /* 0x0000000504007c0c */ /* 0x008fda000bf06100 */
        /* <DEDUP_REMOVED lines=21> */
.L_x_546:
[----:B------:R-:W-:Y:S01]  /*31b00*/  USHF.R.U64 UR4, UR14, UR19, UR15 ;  /* 0x000000130e047299 */ /* 0x000fe2000800120f */
[----:B------:R-:W-:Y:S01]  /*31b10*/  R2UR UR7, R4 ;  /* 0x00000000040772ca */ /* 0x000fe200000e0000 */
[----:B------:R-:W-:Y:S02]  /*31b20*/  USHF.R.U32.HI UR5, URZ, UR19, UR15 ;  /* 0x000000133f057299 */ /* 0x000fe4000801160f */
[----:B------:R-:W-:Y:S01]  /*31b30*/  UIADD3 UR13, UP0, URZ, -UR4, URZ ;  /* 0x800000043f0d7290 */ /* 0x000fe2000ff1e03f */
[----:B------:R-:W-:Y:S01]  /*31b40*/  ULDC.64 UR14, c[0x0][0x620] ;  /* 0x00018800000e7ab9 */ /* 0x000fe20000000a00 */
[----:B------:R-:W-:Y:S02]  /*31b50*/  UMOV UR6, UR20 ;  /* 0x0000001400067c82 */ /* 0x000fe40008000000 */
[----:B------:R-:W-:Y:S02]  /*31b60*/  UIADD3.X UR5, URZ, ~UR5, URZ, UP0, !UPT ;  /* 0x800000053f057290 */ /* 0x000fe400087fe43f */
[----:B------:R-:W-:-:S02]  /*31b70*/  UISETP.NE.AND UP1, UPT, UR38, URZ, UPT ;  /* 0x0000003f2600728c */ /* 0x000fc4000bf25270 */
[----:B------:R-:W-:Y:S02]  /*31b80*/  UIMAD UR5, UR5, UR14, URZ ;  /* 0x0000000e050572a4 */ /* 0x000fe4000f8e023f */
[----:B------:R-:W-:Y:S02]  /*31b90*/  UIMAD.WIDE.U32 UR6, UR13, UR14, UR6 ;  /* 0x0000000e0d0672a5 */ /* 0x000fe4000f8e0006 */
[----:B------:R-:W-:Y:S01]  /*31ba0*/  UIMAD UR5, UR13, UR15, UR5 ;  /* 0x0000000f0d0572a4 */ /* 0x000fe2000f8e0205 */
[----:B------:R-:W-:Y:S02]  /*31bb0*/  ULDC UR14, c[0x0][0x608] ;  /* 0x00018200000e7ab9 */ /* 0x000fe40000000800 */
[----:B------:R-:W-:Y:S01]  /*31bc0*/  ULDC UR13, c[0x0][0x618] ;  /* 0x00018600000d7ab9 */ /* 0x000fe20000000800 */
[----:B------:R-:W-:Y:S01]  /*31bd0*/  UIADD3 UR5, UR7, UR5, URZ ;  /* 0x0000000507057290 */ /* 0x000fe2000fffe03f */
[----:B------:R-:W-:Y:S01]  /*31be0*/  ULDC UR22, c[0x0][0x658] ;  /* 0x0001960000167ab9 */ /* 0x000fe20000000800 */
[----:B------:R-:W-:-:S02]  /*31bf0*/  @UP1 UIMAD UR8, UR11, UR12, UR10 ;  /* 0x0000000c0b0812a4 */ /* 0x000fc4000f8e020a */
[----:B------:R-:W-:Y:S02]  /*31c00*/  USHF.R.U64 UR17, UR6, UR13, UR5 ;  /* 0x0000000d06117299 */ /* 0x000fe40008001205 */
[----:B------:R-:W-:Y:S01]  /*31c10*/  USHF.R.U32.HI UR5, URZ, UR13, UR5 ;  /* 0x0000000d3f057299 */ /* 0x000fe20008011605 */
[----:B------:R-:W-:Y:S01]  /*31c20*/  ULDC.64 UR6, c[0x0][0x640] ;  /* 0x0001900000067ab9 */ /* 0x000fe20000000a00 */
[----:B------:R-:W-:Y:S01]  /*31c30*/  UMOV UR10, 0xffffffff ;  /* 0xffffffff000a7882 */ /* 0x000fe20000000000 */
[----:B------:R-:W-:Y:S01]  /*31c40*/  ISETP.NE.U32.AND P0, PT, RZ, UR6, PT ;  /* 0x00000006ff007c0c */ /* 0x000fe2000bf05070 */
[----:B------:R-:W-:Y:S02]  /*31c50*/  USHF.R.U64 UR18, UR17, UR14, UR5 ;  /* 0x0000000e11127299 */ /* 0x000fe40008001205 */
[----:B------:R-:W-:Y:S01]  /*31c60*/  USHF.R.U32.HI UR5, URZ, UR14, UR5 ;  /* 0x0000000e3f057299 */ /* 0x000fe20008011605 */
[----:B------:R-:W-:Y:S01]  /*31c70*/  ISETP.NE.AND.EX P0, PT, RZ, UR7, PT, P0 ;  /* 0x00000007ff007c0c */ /* 0x000fe2000bf05300 */
[----:B------:R-:W-:-:S02]  /*31c80*/  USHF.L.U32 UR11, UR10, UR22, URZ ;  /* 0x000000160a0b7299 */ /* 0x000fc4000800063f */
[----:B------:R-:W-:Y:S01]  /*31c90*/  USHF.R.U64 UR19, UR18, UR22, UR5 ;  /* 0x0000001612137299 */ /* 0x000fe20008001205 */
[----:B------:R-:W-:Y:S01]  /*31ca0*/  ULDC UR20, c[0x0][0x600] ;  /* 0x0001800000147ab9 */ /* 0x000fe20000000800 */
[----:B------:R-:W-:Y:S02]  /*31cb0*/  USHF.R.U32.HI UR10, URZ, UR22, UR5 ;  /* 0x000000163f0a7299 */ /* 0x000fe40008011605 */
[----:B------:R-:W-:Y:S02]  /*31cc0*/  UIADD3 UR21, UR20, -0x1, URZ ;  /* 0xffffffff14157890 */ /* 0x000fe4000fffe03f */
[----:B------:R-:W-:Y:S01]  /*31cd0*/  ULOP3.LUT UR26, URZ, UR11, URZ, 0x33, !UPT ;  /* 0x0000000b3f1a7292 */ /* 0x000fe2000f8e333f */
        /* <DEDUP_REMOVED lines=17> */
.L_x_547:
[----:B------:R-:W-:Y:S01]  /*31df0*/  USHF.R.U64 UR6, UR5, UR23, UR10 ;  /* 0x0000001705067299 */ /* 0x000fe2000800120a */
[----:B------:R-:W-:Y:S01]  /*31e00*/  IMAD.MOV.U32 R0, RZ, RZ, 0x1 ;  /* 0x00000001ff007424 */ /* 0x000fe200078e00ff */
[----:B------:R-:W-:Y:S01]  /*31e10*/  USHF.L.U32 UR25, UR25, UR22, URZ ;  /* 0x0000001619197299 */ /* 0x000fe2000800063f */
[----:B------:R-:W-:Y:S01]  /*31e20*/  MOV R10, UR4 ;  /* 0x00000004000a7c02 */ /* 0x000fe20008000f00 */
[----:B------:R-:W-:Y:S02]  /*31e30*/  ULOP3.LUT UR5, UR18, UR26, URZ, 0xc0, !UPT ;  /* 0x0000001a12057292 */ /* 0x000fe4000f8ec03f */
[----:B------:R-:W-:Y:S02]  /*31e40*/  UIADD3 UR7, -UR6, URZ, URZ ;  /* 0x0000003f06077290 */ /* 0x000fe4000fffe13f */
[----:B------:R-:W-:Y:S02]  /*31e50*/  UIMAD UR6, UR25, UR6, UR5 ;  /* 0x00000006190672a4 */ /* 0x000fe4000f8e0205 */
[----:B------:R-:W-:-:S02]  /*31e60*/  ULOP3.LUT UR17, UR17, UR21, URZ, 0xc0, !UPT ;  /* 0x0000001511117292 */ /* 0x000fc4000f8ec03f */
[----:B------:R-:W-:Y:S02]  /*31e70*/  UIMAD UR5, UR7, UR24, UR19 ;  /* 0x00000018070572a4 */ /* 0x000fe4000f8e0213 */
[----:B------:R-:W-:Y:S01]  /*31e80*/  UISETP.NE.AND UP0, UPT, UR38, URZ, UPT ;  /* 0x0000003f2600728c */ /* 0x000fe2000bf05270 */
[----:B------:R-:W-:Y:S01]  /*31e90*/  ULDC UR7, c[0x0][0x610] ;  /* 0x0001840000077ab9 */ /* 0x000fe20000000800 */
[----:B------:R-:W-:Y:S02]  /*31ea0*/  UIMAD UR5, UR5, UR20, UR17 ;  /* 0x00000014050572a4 */ /* 0x000fe4000f8e0211 */
[----:B------:R-:W-:-:S04]  /*31eb0*/  UIMAD UR8, UR6, UR7, UR8 ;  /* 0x00000007060872a4 */ /* 0x000fc8000f8e0208 */
[----:B------:R-:W-:Y:S02]  /*31ec0*/  USEL UR6, UR5, UR8, !UP0 ;  /* 0x0000000805067287 */ /* 0x000fe4000c000000 */
[----:B------:R-:W-:-:S04]  /*31ed0*/  USEL UR8, UR8, UR5, !UP0 ;  /* 0x0000000508087287 */ /* 0x000fc8000c000000 */
[----:B------:R-:W-:Y:S02]  /*31ee0*/  IMAD.U32 R2, RZ, RZ, UR6 ;  /* 0x00000006ff027e24 */ /* 0x000fe4000f8e00ff */
[----:B------:R-:W-:-:S07]  /*31ef0*/  MOV R3, UR8 ;  /* 0x0000000800037c02 */ /* 0x000fce0008000f00 */
.L_x_545:
[----:B------:R-:W-:-:S08]  /*31f00*/  NOP ;  /* 0x0000000000007918 */ /* 0x000fd00000000000 */
[----:B0-----:R-:W0:-:S00]  /*31f10*/  USETMAXREG.DEALLOC.CTAPOOL 0x18 ;  /* 0x00000018000079c8 */ /* 0x001e0000080e0500 */
[----:B------:R-:W-:-:S13]  /*31f20*/  ISETP.NE.AND P0, PT, RZ, UR9, PT ;  /* 0x00000009ff007c0c */ /* 0x000fda000bf05270 */
[----:B------:R-:W-:Y:S05]  /*31f30*/  @P0 EXIT ;  /* 0x000000000000094d */ /* 0x000fea0003800000 */
[----:B0-----:R-:W-:Y:S01]  /*31f40*/  LOP3.LUT P0, RZ, R0, 0xff, RZ, 0xc0, !PT ;  /* 0x000000ff00ff7812 */ /* 0x001fe2000780c0ff */
[----:B------:R-:W-:Y:S01]  /*31f50*/  IMAD.MOV.U32 R7, RZ, RZ, 0x1 ;  /* 0x00000001ff077424 */ /* 0x000fe200078e00ff */
[----:B------:R-:W-:-:S11]  /*31f60*/  MOV R6, RZ ;  /* 0x000000ff00067202 */ /* 0x000fd60000000f00 */
[----:B------:R-:W-:Y:S05]  /*31f70*/  @!P0 BRA `(.L_x_548) ;  /* 0x0000001000348947 */ /* 0x000fea0003800000 */
[----:B------:R-:W0:Y:S01]  /*31f80*/  LDC R0, c[0x0][0x28c] ;  /* 0x0000a300ff007b82 */ /* 0x000e220000000800 */
[----:B------:R-:W-:Y:S01]  /*31f90*/  ULDC UR23, c[0x0][0x658] ;  /* 0x0001960000177ab9 */ /* 0x000fe20000000800 */
[----:B------:R-:W-:Y:S01]  /*31fa0*/  UMOV UR7, 0xffffffff ;  /* 0xffffffff00077882 */ /* 0x000fe20000000000 */
[----:B------:R-:W-:Y:S01]  /*31fb0*/  UMOV UR10, 0x1 ;  /* 0x00000001000a7882 */ /* 0x000fe20000000000 */
[----:B------:R-:W-:Y:S01]  /*31fc0*/  USHF.L.U32 UR7, UR7, UR23, URZ ;  /* 0x0000001707077299 */ /* 0x000fe2000800063f */
[----:B------:R-:W-:Y:S01]  /*31fd0*/  BSSY B0, `(.L_x_548) ;  /* 0x0000107000007945 */ /* 0x000fe20003800000 */
[----:B------:R-:W-:Y:S01]  /*31fe0*/  ULDC UR5, c[0x0][0xc] ;  /* 0x0000030000057ab9 */ /* 0x000fe20000000800 */
[----:B------:R-:W-:Y:S01]  /*31ff0*/  ULDC UR8, c[0x0][0x10] ;  /* 0x0000040000087ab9 */ /* 0x000fe20000000800 */
[----:B------:R-:W1:Y:S01]  /*32000*/  S2UR UR4, SR_CgaCtaId ;  /* 0x00000000000479c3 */ /* 0x000e620000008800 */
[----:B------:R-:W-:Y:S01]  /*32010*/  ULOP3.LUT UR21, URZ, UR7, URZ, 0x33, !UPT ;  /* 0x000000073f157292 */ /* 0x000fe2000f8e333f */
[----:B------:R-:W-:Y:S01]  /*32020*/  MOV R9, 0x1 ;  /* 0x0000000100097802 */ /* 0x000fe20000000f00 */
[----:B------:R-:W-:Y:S01]  /*32030*/  IMAD.MOV.U32 R7, RZ, RZ, 0x1 ;  /* 0x00000001ff077424 */ /* 0x000fe200078e00ff */
[----:B------:R-:W-:Y:S01]  /*32040*/  MOV R6, RZ ;  /* 0x000000ff00067202 */ /* 0x000fe20000000f00 */
[----:B------:R-:W-:Y:S01]  /*32050*/  ULDC UR29, c[0x0][0x600] ;  /* 0x00018000001d7ab9 */ /* 0x000fe20000000800 */
[----:B------:R-:W-:Y:S01]  /*32060*/  UMOV UR9, 0x5 ;  /* 0x0000000500097882 */ /* 0x000fe20000000000 */
[----:B------:R-:W-:-:S02]  /*32070*/  ULOP3.LUT UR39, UR37, 0x2, URZ, 0xfc, !UPT ;  /* 0x0000000225277892 */ /* 0x000fc4000f8efc3f */
[----:B------:R-:W-:Y:S02]  /*32080*/  UIADD3 UR29, UR29, -0x1, URZ ;  /* 0xffffffff1d1d7890 */ /* 0x000fe4000fffe03f */
[----:B------:R-:W-:Y:S01]  /*32090*/  USHF.L.U32 UR23, UR10, UR23, URZ ;  /* 0x000000170a177299 */ /* 0x000fe2000800063f */
[----:B------:R-:W-:Y:S01]  /*320a0*/  ULDC.64 UR46, c[0x0][0x198] ;  /* 0x00006600002e7ab9 */ /* 0x000fe20000000a00 */
[----:B0-----:R-:W-:-:S05]  /*320b0*/  VIADD R0, R0, 0x7f ;  /* 0x0000007f00007836 */ /* 0x001fca0000000000 */
[----:B------:R-:W-:Y:S01]  /*320c0*/  SHF.R.S32.HI R5, RZ, 0x1f, R0 ;  /* 0x0000001fff057819 */ /* 0x000fe20000011400 */
[----:B-1----:R-:W-:-:S03]  /*320d0*/  ULOP3.LUT UR6, UR4, 0x1, URZ, 0xc0, !UPT ;  /* 0x0000000104067892 */ /* 0x002fc6000f8ec03f */
[----:B------:R-:W-:Y:S01]  /*320e0*/  LEA.HI R0, R5, R0, RZ, 0x7 ;  /* 0x0000000005007211 */ /* 0x000fe200078f38ff */
[----:B------:R-:W-:Y:S02]  /*320f0*/  USHF.R.U32.HI UR31, URZ, 0x1, UR4 ;  /* 0x000000013f1f7899 */ /* 0x000fe40008011604 */
[----:B------:R-:W-:Y:S01]  /*32100*/  USHF.L.U32 UR22, UR4, 0x7, URZ ;  /* 0x0000000704167899 */ /* 0x000fe2000800063f */
[----:B------:R-:W-:Y:S01]  /*32110*/  SHF.R.S32.HI R0, RZ, 0x7, R0 ;  /* 0x00000007ff007819 */ /* 0x000fe20000011400 */
[----:B------:R-:W-:Y:S02]  /*32120*/  USHF.L.U32 UR30, UR4, 0xc, URZ ;  /* 0x0000000c041e7899 */ /* 0x000fe4000800063f */
[----:B------:R-:W-:Y:S02]  /*32130*/  ULOP3.LUT UR4, UR4, 0xfffffffe, URZ, 0xc0, !UPT ;  /* 0xfffffffe04047892 */ /* 0x000fe4000f8ec03f */
[----:B------:R-:W-:Y:S01]  /*32140*/  UISETP.GT.U32.AND UP0, UPT, UR6, 0xffff, UPT ;  /* 0x0000ffff0600788c */ /* 0x000fe2000bf04070 */
[----:B------:R-:W-:Y:S01]  /*32150*/  VIADD R16, R0, 0x1 ;  /* 0x0000000100107836 */ /* 0x000fe20000000000 */
[----:B------:R-:W-:-:S02]  /*32160*/  USHF.L.U32 UR13, UR10, UR4, URZ ;  /* 0x000000040a0d7299 */ /* 0x000fc4000800063f */
[----:B------:R-:W-:Y:S02]  /*32170*/  ULOP3.LUT UR7, UR4, 0x1, URZ, 0xfc, !UPT ;  /* 0x0000000104077892 */ /* 0x000fe4000f8efc3f */
[----:B------:R-:W-:Y:S02]  /*32180*/  UIMAD.WIDE.U32 UR4, UR5, UR8, URZ ;  /* 0x00000008050472a5 */ /* 0x000fe4000f8e003f */
[----:B------:R-:W-:Y:S01]  /*32190*/  USEL UR6, UR6, 0xffff, !UP0 ;  /* 0x0000ffff06067887 */ /* 0x000fe2000c000000 */
[----:B------:R-:W-:Y:S01]  /*321a0*/  ULDC UR8, c[0x0][0x14] ;  /* 0x0000050000087ab9 */ /* 0x000fe20000000800 */
[----:B------:R-:W-:Y:S02]  /*321b0*/  USHF.L.U32 UR7, UR10, UR7, URZ ;  /* 0x000000070a077299 */ /* 0x000fe4000800063f */
[----:B------:R-:W-:Y:S02]  /*321c0*/  UIMAD.WIDE.U32 UR54, UR4, UR8, URZ ;  /* 0x00000008043672a5 */ /* 0x000fe4000f8e003f */
[----:B------:R-:W-:-:S02]  /*321d0*/  UIMAD UR5, UR5, UR8, URZ ;  /* 0x00000008050572a4 */ /* 0x000fc4000f8e023f */
[----:B------:R-:W-:Y:S02]  /*321e0*/  ULOP3.LUT UR4, UR6, 0xffff, URZ, 0xc0, !UPT ;  /* 0x0000ffff06047892 */ /* 0x000fe4000f8ec03f */
[----:B------:R-:W-:Y:S02]  /*321f0*/  ULOP3.LUT UR22, UR22, 0x80, URZ, 0xc0, !UPT ;  /* 0x0000008016167892 */ /* 0x000fe4000f8ec03f */
[----:B------:R-:W-:Y:S02]  /*32200*/  ULOP3.LUT UR13, UR13, UR7, URZ, 0xfc, !UPT ;  /* 0x000000070d0d7292 */ /* 0x000fe4000f8efc3f */
[----:B------:R-:W-:Y:S02]  /*32210*/  UIADD3 UR5, UR55, UR5, URZ ;  /* 0x0000000537057290 */ /* 0x000fe4000fffe03f */
[----:B------:R-:W-:-:S12]  /*32220*/  USHF.L.U32 UR4, UR9, UR4, URZ ;  /* 0x0000000409047299 */ /* 0x000fd8000800063f */
.L_x_559:
[----:B------:R-:W-:-:S03]  /*32230*/  UMOV UR6, 0xffffffff ;  /* 0xffffffff00067882 */ /* 0x000fc60000000000 */
[----:B------:R-:W-:Y:S05]  /*32240*/  BRA.DIV UR6, `(.L_x_549) ;  /* 0x00000012066c7947 */ /* 0x000fea000b800000 */
[----:B------:R-:W-:-:S13]  /*32250*/  ELECT P6, URZ, PT ;  /* 0x00000000003f782f */ /* 0x000fda00038c0000 */
.L_x_570:
[----:B------:R-:W0:Y:S01]  /*32260*/  LDC R4, c[0x0][0x28c] ;  /* 0x0000a300ff047b82 */ /* 0x000e220000000800 */
[----:B------:R-:W-:Y:S01]  /*32270*/  BSSY B1, `(.L_x_550) ;  /* 0x0000060000017945 */ /* 0x000fe20003800000 */
[----:B0-----:R-:W-:-:S13]  /*32280*/  ISETP.LT.OR P6, PT, R4, 0x1, !P6 ;  /* 0x000000010400780c */ /* 0x001fda00077c1670 */
[----:B------:R-:W-:Y:S05]  /*32290*/  @P6 BRA `(.L_x_551) ;  /* 0x0000000400746947 */ /* 0x000fea0003800000 */
[----:B------:R-:W-:Y:S01]  /*322a0*/  LEA R3, R3, UR31, 0x1 ;  /* 0x0000001f03037c11 */ /* 0x000fe2000f8e08ff */
[----:B------:R-:W-:Y:S01]  /*322b0*/  IMAD.MOV.U32 R13, RZ, RZ, RZ ;  /* 0x000000ffff0d7224 */ /* 0x000fe200078e00ff */
[----:B------:R-:W-:Y:S01]  /*322c0*/  LEA R2, R2, UR22, 0x8 ;  /* 0x0000001602027c11 */ /* 0x000fe2000f8e40ff */
[----:B------:R-:W-:Y:S01]  /*322d0*/  IMAD.MOV.U32 R5, RZ, RZ, R7 ;  /* 0x000000ffff057224 */ /* 0x000fe200078e0007 */
[----:B------:R-:W-:Y:S02]  /*322e0*/  SHF.L.U32 R3, R3, 0x7, RZ ;  /* 0x0000000703037819 */ /* 0x000fe400000006ff */
[----:B------:R-:W-:Y:S02]  /*322f0*/  MOV R4, R16 ;  /* 0x0000001000047202 */ /* 0x000fe40000000f00 */
[----:B------:R-:W-:-:S07]  /*32300*/  MOV R8, R6 ;  /* 0x0000000600087202 */ /* 0x000fce0000000f00 */
.L_x_554:
[----:B------:R-:W0:Y:S01]  /*32310*/  S2R R12, SR_CgaCtaId ;  /* 0x00000000000c7919 */ /* 0x000e220000008800 */
[----:B------:R-:W-:Y:S01]  /*32320*/  MOV R11, 0x400 ;  /* 0x00000400000b7802 */ /* 0x000fe20000000f00 */
[----:B------:R-:W1:Y:S03]  /*32330*/  S2R R14, SR_TID.X ;  /* 0x00000000000e7919 */ /* 0x000e660000002100 */
[----:B0-----:R-:W-:Y:S02]  /*32340*/  LEA R15, R12, R11, 0x18 ;  /* 0x0000000b0c0f7211 */ /* 0x001fe400078ec0ff */
[----:B------:R-:W-:Y:S02]  /*32350*/  SHF.L.U32 R11, R5, 0x1f, RZ ;  /* 0x0000001f050b7819 */ /* 0x000fe400000006ff */
[----:B-1----:R-:W-:Y:S01]  /*32360*/  LOP3.LUT P1, RZ, R14, 0x7f, RZ, 0xc0, !PT ;  /* 0x0000007f0eff7812 */ /* 0x002fe2000782c0ff */
[----:B------:R-:W-:-:S04]  /*32370*/  IMAD R12, R8, 0x8, R15 ;  /* 0x00000008080c7824 */ /* 0x000fc800078e020f */
[----:B------:R-:W0:Y:S02]  /*32380*/  SYNCS.PHASECHK.TRANS64.TRYWAIT P0, [R12+URZ+0x20], R11 ;  /* 0x0000200b0c0075a7 */ /* 0x000e24000800017f */
[----:B0-----:R-:W-:Y:S06]  /*32390*/  @!P0 BRA `(.L_x_552) ;  /* 0x0000001000388947 */ /* 0x001fec0003800000 */
.L_x_571:
[----:B0-----:R-:W0:Y:S01]  /*323a0*/  @!P1 LDC R11, c[0x0][0x500] ;  /* 0x00014000ff0b9b82 */ /* 0x001e220000000800 */
[----:B------:R-:W-:-:S04]  /*323b0*/  UPRMT UR6, UR39, 0x9910, URZ ;  /* 0x0000991027067896 */ /* 0x000fc8000800003f */
[----:B------:R-:W-:-:S06]  /*323c0*/  UISETP.NE.AND UP0, UPT, UR6, 0x2, UPT ;  /* 0x000000020600788c */ /* 0x000fcc000bf05270 */
[----:B------:R-:W-:Y:S01]  /*323d0*/  PLOP3.LUT P0, PT, PT, PT, UP0, 0x80, 0x0 ;  /* 0x000000000000781c */ /* 0x000fe20003f0f008 */
[----:B0-----:R0:W-:-:S12]  /*323e0*/  @!P1 SYNCS.ARRIVE.TRANS64 RZ, [R12+URZ], R11 ;  /* 0x0000000b0cff99a7 */ /* 0x0011d8000800003f */
[----:B------:R-:W-:Y:S05]  /*323f0*/  @P0 BRA `(.L_x_553) ;  /* 0x0000000000040947 */ /* 0x000fea0003800000 */
[----:B------:R-:W-:Y:S01]  /*32400*/  BPT.TRAP 0x1 ;  /* 0x000000040000795c */ /* 0x000fe20000300000 */
.L_x_553:
[----:B------:R-:W-:Y:S01]  /*32410*/  R2UR UR8, R8 ;  /* 0x00000000080872ca */ /* 0x000fe200000e0000 */
[----:B------:R-:W-:Y:S01]  /*32420*/  UIADD3 UR18, UP0, UR46, 0xf0, URZ ;  /* 0x000000f02e127890 */ /* 0x000fe2000ff1e03f */
[----:B------:R-:W-:Y:S01]  /*32430*/  R2UR UR20, R15 ;  /* 0x000000000f1472ca */ /* 0x000fe200000e0000 */
[----:B------:R-:W-:Y:S01]  /*32440*/  UPRMT UR53, URZ, 0x5410, UR4 ;  /* 0x000054103f357896 */ /* 0x000fe20008000004 */
[----:B------:R-:W-:Y:S01]  /*32450*/  R2UR UR10, R13 ;  /* 0x000000000d0a72ca */ /* 0x000fe200000e0000 */
[----:B------:R-:W-:Y:S01]  /*32460*/  UIADD3.X UR19, URZ, UR47, URZ, UP0, !UPT ;  /* 0x0000002f3f137290 */ /* 0x000fe200087fe43f */
[----:B------:R-:W-:Y:S01]  /*32470*/  R2UR UR9, R12 ;  /* 0x000000000c0972ca */ /* 0x000fe200000e0000 */
[----:B------:R-:W-:Y:S01]  /*32480*/  VIADD R4, R4, 0xffffffff ;  /* 0xffffffff04047836 */ /* 0x000fe20000000000 */
[----:B------:R-:W-:Y:S01]  /*32490*/  R2UR UR11, R3 ;  /* 0x00000000030b72ca */ /* 0x000fe200000e0000 */
[----:B------:R-:W-:Y:S01]  /*324a0*/  UIADD3 UR14, UP1, UR46, 0x1f0, URZ ;  /* 0x000001f02e0e7890 */ /* 0x000fe2000ff3e03f */
[----:B------:R-:W-:Y:S01]  /*324b0*/  R2UR UR12, R10 ;  /* 0x000000000a0c72ca */ /* 0x000fe200000e0000 */
[----:B------:R-:W-:Y:S01]  /*324c0*/  UMOV UR6, 0x0 ;  /* 0x0000000000067882 */ /* 0x000fe20000000000 */
[----:B------:R-:W-:Y:S01]  /*324d0*/  R2UR UR35, R2 ;  /* 0x00000000022372ca */ /* 0x000fe200000e0000 */
[----:B------:R-:W-:Y:S01]  /*324e0*/  USHF.L.U32 UR8, UR8, 0xf, URZ ;  /* 0x0000000f08087899 */ /* 0x000fe2000800063f */
[----:B------:R-:W-:Y:S01]  /*324f0*/  ISETP.GT.AND P1, PT, R4, 0x1, PT ;  /* 0x000000010400780c */ /* 0x000fe20003f24270 */
[----:B------:R-:W-:Y:S01]  /*32500*/  UMOV UR7, 0x10000000 ;  /* 0x1000000000077882 */ /* 0x000fe20000000000 */
[----:B------:R-:W-:Y:S01]  /*32510*/  UIADD3.X UR15, URZ, UR47, URZ, UP1, !UPT ;  /* 0x0000002f3f0f7290 */ /* 0x000fe20008ffe43f */
[----:B------:R-:W-:Y:S01]  /*32520*/  IADD3 R8, R8, 0x1, RZ ;  /* 0x0000000108087810 */ /* 0x000fe20007ffe0ff */
[----:B------:R-:W-:Y:S01]  /*32530*/  ULEA UR16, UR31, UR8, 0xc ;  /* 0x000000081f107291 */ /* 0x000fe2000f8e603f */
[----:B------:R-:W-:Y:S01]  /*32540*/  IADD3 R13, R13, 0x80, RZ ;  /* 0x000000800d0d7810 */ /* 0x000fe20007ffe0ff */
[----:B------:R-:W-:Y:S01]  /*32550*/  ULOP3.LUT UR8, UR8, 0x1000, UR30, 0xf8, !UPT ;  /* 0x0000100008087892 */ /* 0x000fe2000f8ef81e */
[----:B------:R-:W-:Y:S01]  /*32560*/  ISETP.NE.AND P0, PT, R8, 0x4, PT ;  /* 0x000000040800780c */ /* 0x000fe20003f05270 */
[----:B------:R-:W-:-:S02]  /*32570*/  ULEA UR16, UR16, UR20, 0x2 ;  /* 0x0000001410107291 */ /* 0x000fc4000f8e103f */
[----:B------:R-:W-:Y:S01]  /*32580*/  ULEA UR20, UR8, UR20, 0x2 ;  /* 0x0000001408147291 */ /* 0x000fe2000f8e103f */
[----:B0-----:R-:W-:Y:S01]  /*32590*/  SEL R12, RZ, 0x1, P0 ;  /* 0x00000001ff0c7807 */ /* 0x001fe20000000000 */
[----:B------:R-:W-:Y:S01]  /*325a0*/  UIADD3 UR8, UR16, 0x100, URZ ;  /* 0x0000010010087890 */ /* 0x000fe2000fffe03f */
[----:B------:R-:W-:Y:S01]  /*325b0*/  SEL R8, R8, RZ, P0 ;  /* 0x000000ff08087207 */ /* 0x000fe20000000000 */
[----:B------:R-:W-:Y:S01]  /*325c0*/  UIADD3 UR58, UR10, 0x20, URZ ;  /* 0x000000200a3a7890 */ /* 0x000fe2000fffe03f */
[----:B------:R-:W-:Y:S01]  /*325d0*/  LOP3.LUT R5, R5, R12, RZ, 0x3c, !PT ;  /* 0x0000000c05057212 */ /* 0x000fe200078e3cff */
[----:B------:R-:W-:Y:S02]  /*325e0*/  UIADD3 UR56, UR16, 0x8100, URZ ;  /* 0x0000810010387890 */ /* 0x000fe4000fffe03f */
[----:B------:R-:W-:Y:S02]  /*325f0*/  UIADD3 UR50, UR10, 0x40, URZ ;  /* 0x000000400a327890 */ /* 0x000fe4000fffe03f */
[----:B------:R-:W-:Y:S01]  /*32600*/  UIADD3 UR48, UR16, 0x10100, URZ ;  /* 0x0001010010307890 */ /* 0x000fe2000fffe03f */
[----:B------:R0:W-:Y:S01]  /*32610*/  UTMALDG.3D.MULTICAST [UR8], [UR18], UR53, desc[UR6] ;  /* 0x00000608120073b4 */ /* 0x0001e20008011835 */
[----:B------:R-:W-:-:S02]  /*32620*/  UIADD3 UR42, UR10, 0x60, URZ ;  /* 0x000000600a2a7890 */ /* 0x000fc4000fffe03f */
[----:B------:R-:W-:Y:S02]  /*32630*/  UIADD3 UR40, UR16, 0x18100, URZ ;  /* 0x0001810010287890 */ /* 0x000fe4000fffe03f */
[----:B------:R-:W-:Y:S02]  /*32640*/  UPRMT UR45, URZ, 0x5410, UR13 ;  /* 0x000054103f2d7896 */ /* 0x000fe4000800000d */
[----:B------:R-:W-:Y:S02]  /*32650*/  UIADD3 UR32, UR20, 0x80100, URZ ;  /* 0x0008010014207890 */ /* 0x000fe4000fffe03f */
[----:B------:R-:W-:Y:S02]  /*32660*/  UIADD3 UR24, UR20, 0x88100, URZ ;  /* 0x0008810014187890 */ /* 0x000fe4000fffe03f */
[----:B------:R-:W-:Y:S01]  /*32670*/  UIADD3 UR16, UR20, 0x90100, URZ ;  /* 0x0009010014107890 */ /* 0x000fe2000fffe03f */
[----:B------:R-:W-:Y:S01]  /*32680*/  UMOV UR57, UR9 ;  /* 0x0000000900397c82 */ /* 0x000fe20008000000 */
        /* <DEDUP_REMOVED lines=8> */
[----:B------:R-:W-:Y:S01]  /*32710*/  UTMALDG.3D.MULTICAST [UR56], [UR18], UR53, desc[UR6] ;  /* 0x00000638120073b4 */ /* 0x000fe20008011835 */
[----:B------:R-:W-:Y:S01]  /*32720*/  UMOV UR33, UR9 ;  /* 0x0000000900217c82 */ /* 0x000fe20008000000 */
[----:B------:R-:W-:Y:S01]  /*32730*/  UMOV UR34, UR10 ;  /* 0x0000000a00227c82 */ /* 0x000fe20008000000 */
[----:B------:R-:W-:Y:S01]  /*32740*/  UMOV UR36, UR12 ;  /* 0x0000000c00247c82 */ /* 0x000fe20008000000 */
[----:B0-----:R-:W-:Y:S01]  /*32750*/  UIADD3 UR8, UR20, 0x98100, URZ ;  /* 0x0009810014087890 */ /* 0x001fe2000fffe03f */
[----:B------:R-:W-:Y:S01]  /*32760*/  UMOV UR25, UR9 ;  /* 0x0000000900197c82 */ /* 0x000fe20008000000 */
[----:B------:R-:W-:Y:S01]  /*32770*/  UMOV UR27, UR35 ;  /* 0x00000023001b7c82 */ /* 0x000fe20008000000 */
[----:B------:R-:W-:Y:S01]  /*32780*/  UTMALDG.3D.MULTICAST [UR48], [UR18], UR53, desc[UR6] ;  /* 0x00000630120073b4 */ /* 0x000fe20008011835 */
[----:B------:R-:W-:Y:S01]  /*32790*/  UMOV UR28, UR12 ;  /* 0x0000000c001c7c82 */ /* 0x000fe20008000000 */
[----:B------:R-:W-:Y:S01]  /*327a0*/  UMOV UR26, UR58 ;  /* 0x0000003a001a7c82 */ /* 0x000fe20008000000 */
[----:B------:R-:W-:Y:S01]  /*327b0*/  UMOV UR17, UR9 ;  /* 0x0000000900117c82 */ /* 0x000fe20008000000 */
[----:B------:R-:W-:Y:S01]  /*327c0*/  UMOV UR20, UR12 ;  /* 0x0000000c00147c82 */ /* 0x000fe20008000000 */
[----:B------:R-:W-:Y:S01]  /*327d0*/  UMOV UR11, UR35 ;  /* 0x00000023000b7c82 */ /* 0x000fe20008000000 */
[----:B------:R-:W-:Y:S01]  /*327e0*/  UMOV UR10, UR42 ;  /* 0x0000002a000a7c82 */ /* 0x000fe20008000000 */
[----:B------:R0:W-:Y:S01]  /*327f0*/  UTMALDG.3D.MULTICAST [UR40], [UR18], UR53, desc[UR6] ;  /* 0x00000628120073b4 */ /* 0x0001e20008011835 */
[----:B------:R1:W-:Y:S01]  /*32800*/  UTMALDG.3D.MULTICAST [UR32], [UR14], UR45, desc[UR6] ;  /* 0x000006200e0073b4 */ /* 0x0003e2000801182d */
[----:B------:R1:W-:Y:S01]  /*32810*/  UTMALDG.3D.MULTICAST [UR24], [UR14], UR45, desc[UR6] ;  /* 0x000006180e0073b4 */ /* 0x0003e2000801182d */
[----:B0-----:R-:W-:Y:S01]  /*32820*/  UMOV UR19, UR35 ;  /* 0x0000002300137c82 */ /* 0x001fe20008000000 */
[----:B------:R-:W-:-:S02]  /*32830*/  UMOV UR18, UR50 ;  /* 0x0000003200127c82 */ /* 0x000fc40008000000 */
[----:B------:R1:W-:Y:S01]  /*32840*/  UTMALDG.3D.MULTICAST [UR16], [UR14], UR45, desc[UR6] ;  /* 0x000006100e0073b4 */ /* 0x0003e2000801182d */
[----:B------:R1:W-:Y:S02]  /*32850*/  UTMALDG.3D.MULTICAST [UR8], [UR14], UR45, desc[UR6] ;  /* 0x000006080e0073b4 */ /* 0x0003e4000801182d */
[----:B-1----:R-:W-:Y:S05]  /*32860*/  @P1 BRA `(.L_x_554) ;  /* 0xfffffff800a81947 */ /* 0x002fea000383ffff */
.L_x_551:
[----:B------:R-:W-:Y:S05]  /*32870*/  BSYNC B1 ;  /* 0x0000000000017941 */ /* 0x000fea0003800000 */
.L_x_550:
[----:B------:R-:W2:Y:S01]  /*32880*/  LDL.LU R15, [R1+0x200] ;  /* 0x00020000010f7983 */ /* 0x000ea20000300800 */
[----:B------:R-:W-:Y:S01]  /*32890*/  LOP3.LUT P2, RZ, R9, 0xff, RZ, 0xc0, !PT ;  /* 0x000000ff09ff7812 */ /* 0x000fe2000784c0ff */
[----:B------:R-:W-:Y:S01]  /*328a0*/  IMAD.IADD R6, R0, 0x1, R6 ;  /* 0x0000000100067824 */ /* 0x000fe200078e0206 */
[----:B------:R-:W-:Y:S01]  /*328b0*/  ULDC.64 UR6, c[0x0][0x650] ;  /* 0x0001940000067ab9 */ /* 0x000fe20000000a00 */
[----:B------:R-:W3:Y:S01]  /*328c0*/  LDL.LU R14, [R1+0x204] ;  /* 0x00020400010e7983 */ /* 0x000ee20000300800 */
[----:B------:R-:W-:Y:S01]  /*328d0*/  BSSY B1, `(.L_x_555) ;  /* 0x0000074000017945 */ /* 0x000fe20003800000 */
[----:B------:R-:W-:Y:S02]  /*328e0*/  MOV R10, 0xffffffff ;  /* 0xffffffff000a7802 */ /* 0x000fe40000000f00 */
[----:B------:R-:W-:Y:S02]  /*328f0*/  SHF.R.U32.HI R2, RZ, 0x2, R6 ;  /* 0x00000002ff027819 */ /* 0x000fe40000011606 */
[----:B------:R-:W-:-:S02]  /*32900*/  ISETP.GT.U32.AND P0, PT, R6, 0x3, PT ;  /* 0x000000030600780c */ /* 0x000fc40003f04070 */
[----:B------:R-:W-:Y:S02]  /*32910*/  LOP3.LUT R2, R2, 0x1, RZ, 0xc0, !PT ;  /* 0x0000000102027812 */ /* 0x000fe400078ec0ff */
[----:B------:R-:W0:Y:S01]  /*32920*/  @P2 S2R R3, SR_CgaCtaId ;  /* 0x0000000000032919 */ /* 0x000e220000008800 */
[----:B------:R-:W-:Y:S02]  /*32930*/  ISETP.LT.U32.AND P0, PT, R0, 0x4, P0 ;  /* 0x000000040000780c */ /* 0x000fe40000701070 */
[----:B------:R-:W-:Y:S02]  /*32940*/  ISETP.NE.U32.AND P1, PT, R2, 0x1, PT ;  /* 0x000000010200780c */ /* 0x000fe40003f25070 */
[----:B------:R-:W-:Y:S02]  /*32950*/  @P2 MOV R2, 0x400 ;  /* 0x0000040000022802 */ /* 0x000fe40000000f00 */
[----:B------:R-:W-:Y:S02]  /*32960*/  ISETP.GT.U32.AND P1, PT, R0, 0x3, !P1 ;  /* 0x000000030000780c */ /* 0x000fe40004f24070 */
[----:B------:R-:W-:-:S02]  /*32970*/  LOP3.LUT R6, R6, 0x3, RZ, 0xc0, !PT ;  /* 0x0000000306067812 */ /* 0x000fc400078ec0ff */
[----:B------:R-:W-:Y:S02]  /*32980*/  PRMT R4, RZ, 0x7610, R4 ;  /* 0x00007610ff047816 */ /* 0x000fe40000000004 */
[----:B------:R-:W-:Y:S02]  /*32990*/  PRMT R9, RZ, 0x7610, R9 ;  /* 0x00007610ff097816 */ /* 0x000fe40000000009 */
[----:B0-----:R-:W-:Y:S02]  /*329a0*/  @P2 LEA R2, R3, R2, 0x18 ;  /* 0x0000000203022211 */ /* 0x001fe400078ec0ff */
[----:B------:R-:W-:Y:S02]  /*329b0*/  SEL R3, RZ, 0x1, !P1 ;  /* 0x00000001ff037807 */ /* 0x000fe40004800000 */
[----:B------:R0:W-:Y:S02]  /*329c0*/  @P2 SYNCS.ARRIVE.TRANS64.A1T0 RZ, [R2+URZ+0x58], RZ ;  /* 0x000058ff02ff29a7 */ /* 0x0001e4000810003f */
[----:B0-----:R-:W-:-:S04]  /*329d0*/  SEL R2, RZ, 0x1, !P0 ;  /* 0x00000001ff027807 */ /* 0x001fc80004000000 */
[----:B------:R-:W-:Y:S01]  /*329e0*/  LOP3.LUT R7, R3, R7, R2, 0x96, !PT ;  /* 0x0000000703077212 */ /* 0x000fe200078e9602 */
[----:B------:R-:W-:Y:S01]  /*329f0*/  IMAD.MOV.U32 R2, RZ, RZ, -0x1 ;  /* 0xffffffffff027424 */ /* 0x000fe200078e00ff */
[----:B------:R-:W-:Y:S02]  /*32a00*/  MOV R3, 0xffffffff ;  /* 0xffffffff00037802 */ /* 0x000fe40000000f00 */
[----:B---3--:R-:W-:-:S04]  /*32a10*/  IADD3 R14, P0, R14, UR54, RZ ;  /* 0x000000360e0e7c10 */ /* 0x008fc8000ff1e0ff */
[----:B--2---:R-:W-:Y:S01]  /*32a20*/  IADD3.X R15, R15, UR5, RZ, P0, !PT ;  /* 0x000000050f0f7c10 */ /* 0x004fe200087fe4ff */
[----:B------:R0:W-:Y:S01]  /*32a30*/  STL [R1+0x204], R14 ;  /* 0x0002040e01007387 */ /* 0x0001e20000100800 */
[----:B------:R-:W-:-:S03]  /*32a40*/  ISETP.GE.U32.AND P0, PT, R14, UR6, PT ;  /* 0x000000060e007c0c */ /* 0x000fc6000bf06070 */
[----:B------:R0:W-:Y:S01]  /*32a50*/  STL [R1+0x200], R15 ;  /* 0x0002000f01007387 */ /* 0x0001e20000100800 */
[----:B------:R-:W-:-:S13]  /*32a60*/  ISETP.GE.U32.AND.EX P0, PT, R15, UR7, PT, P0 ;  /* 0x000000070f007c0c */ /* 0x000fda000bf06100 */
[----:B0-----:R-:W-:Y:S05]  /*32a70*/  @P0 BRA `(.L_x_556) ;  /* 0x0000000400640947 */ /* 0x001fea0003800000 */
[----:B------:R-:W0:Y:S01]  /*32a80*/  S2R R8, SR_CTAID.X ;  /* 0x0000000000087919 */ /* 0x000e220000002500 */
[----:B------:R-:W-:Y:S01]  /*32a90*/  ULDC UR6, c[0x0][0x150] ;  /* 0x0000540000067ab9 */ /* 0x000fe20000000800 */
[----:B------:R-:W1:Y:S01]  /*32aa0*/  LDC R3, c[0x0][0x144] ;  /* 0x00005100ff037b82 */ /* 0x000e620000000800 */
[----:B------:R-:W-:Y:S01]  /*32ab0*/  UISETP.NE.AND UP0, UPT, UR38, URZ, UPT ;  /* 0x0000003f2600728c */ /* 0x000fe2000bf05270 */
[----:B------:R-:W2:Y:S01]  /*32ac0*/  S2R R5, SR_CTAID.Y ;  /* 0x0000000000057919 */ /* 0x000ea20000002600 */
[----:B------:R-:W-:-:S04]  /*32ad0*/  ULDC UR9, c[0x0][0x630] ;  /* 0x00018c0000097ab9 */ /* 0x000fc80000000800 */
[----:B------:R-:W-:Y:S01]  /*32ae0*/  PLOP3.LUT P0, PT, PT, PT, UP0, 0x80, 0x0 ;  /* 0x000000000000781c */ /* 0x000fe20003f0f008 */
[----:B------:R-:W3:Y:S01]  /*32af0*/  LDC R12, c[0x0][0x148] ;  /* 0x00005200ff0c7b82 */ /* 0x000ee20000000800 */
[----:B0-----:R-:W-:Y:S02]  /*32b00*/  I2FP.F32.U32 R2, R8 ;  /* 0x0000000800027245 */ /* 0x001fe40000201000 */
[----:B--2---:R-:W-:-:S03]  /*32b10*/  I2FP.F32.U32 R4, R5 ;  /* 0x0000000500047245 */ /* 0x004fc60000201000 */
[----:B------:R-:W-:Y:S01]  /*32b20*/  FMUL R2, R2, UR6 ;  /* 0x0000000602027c20 */ /* 0x000fe20008400000 */
[----:B------:R-:W-:Y:S02]  /*32b30*/  ULDC UR6, c[0x0][0x154] ;  /* 0x0000550000067ab9 */ /* 0x000fe40000000800 */
[----:B------:R-:W-:Y:S01]  /*32b40*/  FMUL R10, R4, UR6 ;  /* 0x00000006040a7c20 */ /* 0x000fe20008400000 */
[----:B------:R-:W-:Y:S02]  /*32b50*/  ULDC.64 UR6, c[0x0][0x628] ;  /* 0x00018a0000067ab9 */ /* 0x000fe40000000a00 */
[----:B------:R-:W0:Y:S08]  /*32b60*/  F2I.U32.TRUNC.NTZ R2, R2 ;  /* 0x0000000200027305 */ /* 0x000e30000020f000 */
[----:B------:R-:W2:Y:S01]  /*32b70*/  F2I.U32.TRUNC.NTZ R10, R10 ;  /* 0x0000000a000a7305 */ /* 0x000ea2000020f000 */
[----:B0-----:R-:W-:-:S02]  /*32b80*/  IMAD.MOV R4, RZ, RZ, -R2 ;  /* 0x000000ffff047224 */ /* 0x001fc400078e0a02 */
[----:B------:R-:W-:Y:S02]  /*32b90*/  IMAD.MOV.U32 R2, RZ, RZ, R14 ;  /* 0x000000ffff027224 */ /* 0x000fe400078e000e */
[----:B-1----:R-:W-:Y:S01]  /*32ba0*/  IMAD R8, R3, R4, R8 ;  /* 0x0000000403087224 */ /* 0x002fe200078e0208 */
[----:B--2---:R-:W-:-:S05]  /*32bb0*/  IADD3 R3, -R10, RZ, RZ ;  /* 0x000000ff0a037210 */ /* 0x004fca0007ffe1ff */
[----:B---3--:R-:W-:Y:S01]  /*32bc0*/  @P0 IMAD R8, R12, R3, R5 ;  /* 0x000000030c080224 */ /* 0x008fe200078e0205 */
[----:B------:R-:W-:Y:S02]  /*32bd0*/  ISETP.NE.U32.AND P0, PT, RZ, UR6, PT ;  /* 0x00000006ff007c0c */ /* 0x000fe4000bf05070 */
[----:B------:R-:W-:Y:S02]  /*32be0*/  MOV R3, R15 ;  /* 0x0000000f00037202 */ /* 0x000fe40000000f00 */
[----:B------:R-:W-:-:S13]  /*32bf0*/  ISETP.NE.AND.EX P0, PT, RZ, UR7, PT, P0 ;  /* 0x00000007ff007c0c */ /* 0x000fda000bf05300 */
[----:B------:R-:W-:Y:S05]  /*32c00*/  @!P0 BRA `(.L_x_557) ;  /* 0x0000000000288947 */ /* 0x000fea0003800000 */
[----:B------:R-:W-:Y:S02]  /*32c10*/  ULDC UR8, c[0x0][0x634] ;  /* 0x00018d0000087ab9 */ /* 0x000fe40000000800 */
[----:B------:R-:W-:-:S05]  /*32c20*/  IADD3 R3, P0, R14, UR8, RZ ;  /* 0x000000080e037c10 */ /* 0x000fca000ff1e0ff */
[----:B------:R-:W-:-:S04]  /*32c30*/  IMAD.X R11, RZ, RZ, R15, P0 ;  /* 0x000000ffff0b7224 */ /* 0x000fc800000e060f */
[----:B------:R-:W-:-:S04]  /*32c40*/  IMAD.WIDE.U32 R4, R11, UR6, RZ ;  /* 0x000000060b047c25 */ /* 0x000fc8000f8e00ff */
[----:B------:R-:W-:-:S04]  /*32c50*/  IMAD.WIDE.U32 R4, P0, R3, UR7, R4 ;  /* 0x0000000703047c25 */ /* 0x000fc8000f800004 */
[----:B------:R-:W-:-:S04]  /*32c60*/  IMAD.WIDE.U32 R2, R3, UR6, RZ ;  /* 0x0000000603027c25 */ /* 0x000fc8000f8e00ff */
[----:B------:R-:W-:Y:S01]  /*32c70*/  IMAD.MOV.U32 R2, RZ, RZ, R5 ;  /* 0x000000ffff027224 */ /* 0x000fe200078e0005 */
[----:B------:R-:W-:Y:S02]  /*32c80*/  IADD3 RZ, P1, R3, R4, RZ ;  /* 0x0000000403ff7210 */ /* 0x000fe40007f3e0ff */
[----:B------:R-:W-:-:S03]  /*32c90*/  IADD3.X R3, RZ, RZ, RZ, P0, !PT ;  /* 0x000000ffff037210 */ /* 0x000fc600007fe4ff */
[----:B------:R-:W-:-:S08]  /*32ca0*/  IMAD.WIDE.U32.X R2, R11, UR7, R2, P1 ;  /* 0x000000070b027c25 */ /* 0x000fd000088e0402 */
.L_x_557:
[--C-:B------:R-:W-:Y:S01]  /*32cb0*/  SHF.R.U64 R10, R2, UR9, R3.reuse ;  /* 0x00000009020a7c19 */ /* 0x100fe20008001203 */
[----:B------:R-:W-:Y:S01]  /*32cc0*/  ULDC.64 UR6, c[0x0][0x620] ;  /* 0x0001880000067ab9 */ /* 0x000fe20000000a00 */
[----:B------:R-:W-:Y:S01]  /*32cd0*/  SHF.R.U32.HI R2, RZ, UR9, R3 ;  /* 0x00000009ff027c19 */ /* 0x000fe20008011603 */
[----:B------:R-:W-:Y:S01]  /*32ce0*/  ULDC.64 UR8, c[0x0][0x640] ;  /* 0x0001900000087ab9 */ /* 0x000fe20000000a00 */
[----:B------:R-:W-:Y:S02]  /*32cf0*/  IADD3 R11, P0, RZ, -R10, RZ ;  /* 0x8000000aff0b7210 */ /* 0x000fe40007f1e0ff */
[----:B------:R-:W-:Y:S02]  /*32d00*/  MOV R3, R15 ;  /* 0x0000000f00037202 */ /* 0x000fe40000000f00 */
[----:B------:R-:W-:Y:S02]  /*32d10*/  IADD3.X R2, RZ, ~R2, RZ, P0, !PT ;  /* 0x80000002ff027210 */ /* 0x000fe400007fe4ff */
[----:B------:R-:W-:-:S03]  /*32d20*/  ISETP.NE.U32.AND P0, PT, RZ, UR8, PT ;  /* 0x00000008ff007c0c */ /* 0x000fc6000bf05070 */
[----:B------:R-:W-:Y:S01]  /*32d30*/  IMAD R2, R2, UR6, RZ ;  /* 0x0000000602027c24 */ /* 0x000fe2000f8e02ff */
[----:B------:R-:W-:-:S03]  /*32d40*/  ISETP.NE.AND.EX P0, PT, RZ, UR9, PT, P0 ;  /* 0x00000009ff007c0c */ /* 0x000fc6000bf05300 */
[----:B------:R-:W-:Y:S02]  /*32d50*/  IMAD R5, R11, UR7, R2 ;  /* 0x000000070b057c24 */ /* 0x000fe4000f8e0202 */
[----:B------:R-:W-:-:S04]  /*32d60*/  IMAD.MOV.U32 R2, RZ, RZ, R14 ;  /* 0x000000ffff027224 */ /* 0x000fc800078e000e */
[----:B------:R-:W-:Y:S01]  /*32d70*/  IMAD.WIDE.U32 R2, R11, UR6, R2 ;  /* 0x000000060b027c25 */ /* 0x000fe2000f8e0002 */
[----:B------:R-:W-:-:S03]  /*32d80*/  ULDC UR6, c[0x0][0x618] ;  /* 0x0001860000067ab9 */ /* 0x000fc60000000800 */
[----:B------:R-:W-:-:S05]  /*32d90*/  IMAD.IADD R3, R3, 0x1, R5 ;  /* 0x0000000103037824 */ /* 0x000fca00078e0205 */
[--C-:B------:R-:W-:Y:S02]  /*32da0*/  SHF.R.U64 R11, R2, UR6, R3.reuse ;  /* 0x00000006020b7c19 */ /* 0x100fe40008001203 */
[----:B------:R-:W-:Y:S01]  /*32db0*/  SHF.R.U32.HI R2, RZ, UR6, R3 ;  /* 0x00000006ff027c19 */ /* 0x000fe20008011603 */
[----:B------:R-:W-:-:S03]  /*32dc0*/  ULDC UR6, c[0x0][0x608] ;  /* 0x0001820000067ab9 */ /* 0x000fc60000000800 */
[--C-:B------:R-:W-:Y:S02]  /*32dd0*/  SHF.R.U32.HI R3, RZ, UR6, R2.reuse ;  /* 0x00000006ff037c19 */ /* 0x100fe40008011602 */
[----:B------:R-:W-:Y:S01]  /*32de0*/  SHF.R.U64 R12, R11, UR6, R2 ;  /* 0x000000060b0c7c19 */ /* 0x000fe20008001202 */
[----:B------:R-:W-:Y:S02]  /*32df0*/  ULDC UR6, c[0x0][0x658] ;  /* 0x0001960000067ab9 */ /* 0x000fe40000000800 */
[--C-:B------:R-:W-:Y:S02]  /*32e00*/  SHF.R.U32.HI R14, RZ, UR6, R3.reuse ;  /* 0x00000006ff0e7c19 */ /* 0x100fe40008011603 */
[----:B------:R-:W-:-:S03]  /*32e10*/  SHF.R.U64 R13, R12, UR6, R3 ;  /* 0x000000060c0d7c19 */ /* 0x000fc60008001203 */
[----:B------:R-:W-:Y:S01]  /*32e20*/  IMAD.MOV.U32 R3, RZ, RZ, R14 ;  /* 0x000000ffff037224 */ /* 0x000fe200078e000e */
[----:B------:R-:W-:Y:S01]  /*32e30*/  MOV R2, R13 ;  /* 0x0000000d00027202 */ /* 0x000fe20000000f00 */
[----:B------:R-:W-:Y:S06]  /*32e40*/  @!P0 BRA `(.L_x_558) ;  /* 0x0000000000288947 */ /* 0x000fec0003800000 */
[----:B------:R-:W-:Y:S02]  /*32e50*/  ULDC UR6, c[0x0][0x64c] ;  /* 0x0001930000067ab9 */ /* 0x000fe40000000800 */
[----:B------:R-:W-:-:S04]  /*32e60*/  IADD3 R3, P0, R13, UR6, RZ ;  /* 0x000000060d037c10 */ /* 0x000fc8000ff1e0ff */
[----:B------:R-:W-:-:S05]  /*32e70*/  IADD3.X R14, RZ, R14, RZ, P0, !PT ;  /* 0x0000000eff0e7210 */ /* 0x000fca00007fe4ff */
[----:B------:R-:W-:-:S04]  /*32e80*/  IMAD.WIDE.U32 R4, R14, UR8, RZ ;  /* 0x000000080e047c25 */ /* 0x000fc8000f8e00ff */
[----:B------:R-:W-:-:S04]  /*32e90*/  IMAD.WIDE.U32 R4, P0, R3, UR9, R4 ;  /* 0x0000000903047c25 */ /* 0x000fc8000f800004 */
[----:B------:R-:W-:Y:S01]  /*32ea0*/  IMAD.WIDE.U32 R2, R3, UR8, RZ ;  /* 0x0000000803027c25 */ /* 0x000fe2000f8e00ff */
[----:B------:R-:W-:-:S04]  /*32eb0*/  MOV R2, R5 ;  /* 0x0000000500027202 */ /* 0x000fc80000000f00 */
[----:B------:R-:W-:Y:S01]  /*32ec0*/  IADD3 RZ, P1, R3, R4, RZ ;  /* 0x0000000403ff7210 */ /* 0x000fe20007f3e0ff */
[----:B------:R-:W-:-:S04]  /*32ed0*/  IMAD.X R3, RZ, RZ, RZ, P0 ;  /* 0x000000ffff037224 */ /* 0x000fc800000e06ff */
[----:B------:R-:W-:-:S08]  /*32ee0*/  IMAD.WIDE.U32.X R2, R14, UR9, R2, P1 ;  /* 0x000000090e027c25 */ /* 0x000fd000088e0402 */
.L_x_558:
[----:B------:R-:W-:Y:S01]  /*32ef0*/  ULDC UR6, c[0x0][0x648] ;  /* 0x0001920000067ab9 */ /* 0x000fe20000000800 */
[----:B------:R-:W-:Y:S01]  /*32f00*/  LOP3.LUT R12, R12, UR21, RZ, 0xc0, !PT ;  /* 0x000000150c0c7c12 */ /* 0x000fe2000f8ec0ff */
[----:B------:R-:W-:Y:S01]  /*32f10*/  UISETP.NE.AND UP0, UPT, UR38, URZ, UPT ;  /* 0x0000003f2600728c */ /* 0x000fe2000bf05270 */
[----:B------:R-:W-:Y:S01]  /*32f20*/  SHF.R.U64 R3, R2, UR6, R3 ;  /* 0x0000000602037c19 */ /* 0x000fe20008001203 */
[----:B------:R-:W-:Y:S01]  /*32f30*/  ULDC UR6, c[0x0][0x638] ;  /* 0x00018e0000067ab9 */ /* 0x000fe20000000800 */
[----:B------:R-:W-:-:S03]  /*32f40*/  MOV R4, 0x1 ;  /* 0x0000000100047802 */ /* 0x000fc60000000f00 */
[----:B------:R-:W-:Y:S01]  /*32f50*/  IMAD.MOV R2, RZ, RZ, -R3 ;  /* 0x000000ffff027224 */ /* 0x000fe200078e0a03 */
[----:B------:R-:W-:Y:S01]  /*32f60*/  PLOP3.LUT P0, PT, PT, PT, UP0, 0x40, 0x0 ;  /* 0x000000000000781c */ /* 0x000fe20003f0e808 */
[----:B------:R-:W-:Y:S01]  /*32f70*/  IMAD R5, R3, UR23, R12 ;  /* 0x0000001703057c24 */ /* 0x000fe2000f8e020c */
[----:B------:R-:W-:Y:S01]  /*32f80*/  PLOP3.LUT P1, PT, PT, PT, UP0, 0x40, 0x0 ;  /* 0x000000000000781c */ /* 0x000fe20003f2e808 */
[----:B------:R-:W-:Y:S01]  /*32f90*/  IMAD R13, R2, UR6, R13 ;  /* 0x00000006020d7c24 */ /* 0x000fe2000f8e020d */
[----:B------:R-:W-:Y:S01]  /*32fa0*/  ULDC UR6, c[0x0][0x610] ;  /* 0x0001840000067ab9 */ /* 0x000fe20000000800 */
[----:B------:R-:W-:Y:S01]  /*32fb0*/  LOP3.LUT R2, R11, UR29, RZ, 0xc0, !PT ;  /* 0x0000001d0b027c12 */ /* 0x000fe2000f8ec0ff */
[----:B------:R-:W-:Y:S01]  /*32fc0*/  IMAD R8, R5, UR6, R8 ;  /* 0x0000000605087c24 */ /* 0x000fe2000f8e0208 */
[----:B------:R-:W-:-:S03]  /*32fd0*/  ULDC UR6, c[0x0][0x600] ;  /* 0x0001800000067ab9 */ /* 0x000fc60000000800 */
[----:B------:R-:W-:-:S05]  /*32fe0*/  IMAD R13, R13, UR6, R2 ;  /* 0x000000060d0d7c24 */ /* 0x000fca000f8e0202 */
[----:B------:R-:W-:Y:S02]  /*32ff0*/  SEL R2, R13, R8, P0 ;  /* 0x000000080d027207 */ /* 0x000fe40000000000 */
[----:B------:R-:W-:-:S07]  /*33000*/  SEL R3, R8, R13, P1 ;  /* 0x0000000d08037207 */ /* 0x000fce0000800000 */
.L_x_556:
[----:B------:R-:W-:Y:S05]  /*33010*/  BSYNC B1 ;  /* 0x0000000000017941 */ /* 0x000fea0003800000 */
.L_x_555:
[----:B------:R-:W-:-:S13]  /*33020*/  LOP3.LUT P0, RZ, R4, 0xff, RZ, 0xc0, !PT ;  /* 0x000000ff04ff7812 */ /* 0x000fda000780c0ff */
[----:B------:R-:W-:Y:S05]  /*33030*/  @P0 BRA `(.L_x_559) ;  /* 0xfffffff0007c0947 */ /* 0x000fea000383ffff */
[----:B------:R-:W-:Y:S05]  /*33040*/  BSYNC B0 ;  /* 0x0000000000007941 */ /* 0x000fea0003800000 */
.L_x_548:
[----:B------:R-:W-:-:S03]  /*33050*/  UMOV UR6, 0xffffffff ;  /* 0xffffffff00067882 */ /* 0x000fc60000000000 */
[----:B------:R-:W-:Y:S05]  /*33060*/  BRA.DIV UR6, `(.L_x_560) ;  /* 0x0000000606187947 */ /* 0x000fea000b800000 */
[----:B------:R-:W-:-:S13]  /*33070*/  ELECT P6, URZ, PT ;  /* 0x00000000003f782f */ /* 0x000fda00038c0000 */
.L_x_574:
[----:B------:R-:W-:Y:S04]  /*33080*/  BSSY B0, `(.L_x_561) ;  /* 0x000002c000007945 */ /* 0x000fe80003800000 */
[----:B------:R-:W-:Y:S05]  /*33090*/  @!P6 BRA `(.L_x_562) ;  /* 0x0000000000a8e947 */ /* 0x000fea0003800000 */
[----:B------:R-:W-:-:S04]  /*330a0*/  ULOP3.LUT UR6, UR37, 0x2, URZ, 0xfc, !UPT ;  /* 0x0000000225067892 */ /* 0x000fc8000f8efc3f */
[----:B------:R-:W-:-:S06]  /*330b0*/  UISETP.NE.AND UP0, UPT, UR6, 0x3, UPT ;  /* 0x000000030600788c */ /* 0x000fcc000bf05270 */
[----:B------:R-:W-:-:S13]  /*330c0*/  PLOP3.LUT P0, PT, PT, PT, UP0, 0x80, 0x0 ;  /* 0x000000000000781c */ /* 0x000fda0003f0f008 */
[----:B------:R-:W-:Y:S05]  /*330d0*/  @!P0 BRA `(.L_x_563) ;  /* 0x0000000000048947 */ /* 0x000fea0003800000 */
[----:B------:R-:W-:Y:S01]  /*330e0*/  BPT.TRAP 0x1 ;  /* 0x000000040000795c */ /* 0x000fe20000300000 */
.L_x_563:
[----:B------:R-:W0:Y:S01]  /*330f0*/  S2R R3, SR_CgaCtaId ;  /* 0x0000000000037919 */ /* 0x000e220000008800 */
[----:B------:R-:W-:-:S04]  /*33100*/  MOV R0, 0x400 ;  /* 0x0000040000007802 */ /* 0x000fc80000000f00 */
[----:B0-----:R-:W-:Y:S02]  /*33110*/  LEA R3, R3, R0, 0x18 ;  /* 0x0000000003037211 */ /* 0x001fe400078ec0ff */
[----:B------:R-:W-:-:S03]  /*33120*/  SHF.L.U32 R0, R7, 0x1f, RZ ;  /* 0x0000001f07007819 */ /* 0x000fc600000006ff */
[----:B------:R-:W-:-:S05]  /*33130*/  VIADD R3, R3, 0x20 ;  /* 0x0000002003037836 */ /* 0x000fca0000000000 */
[----:B------:R-:W-:-:S04]  /*33140*/  LEA R5, R6, R3, 0x3 ;  /* 0x0000000306057211 */ /* 0x000fc800078e18ff */
[----:B------:R-:W0:Y:S02]  /*33150*/  SYNCS.PHASECHK.TRANS64.TRYWAIT P0, [R5+URZ], R0 ;  /* 0x00000000050075a7 */ /* 0x000e24000800017f */
[----:B0-----:R-:W-:Y:S05]  /*33160*/  @!P0 BRA `(.L_x_564) ;  /* 0x0000000000f88947 */ /* 0x001fea0003800000 */
.L_x_575:
[----:B------:R-:W-:-:S05]  /*33170*/  VIADD R6, R6, 0x1 ;  /* 0x0000000106067836 */ /* 0x000fca0000000000 */
[----:B------:R-:W-:-:S04]  /*33180*/  ISETP.NE.AND P0, PT, R6, 0x4, PT ;  /* 0x000000040600780c */ /* 0x000fc80003f05270 */
[----:B0-----:R-:W-:Y:S02]  /*33190*/  SEL R0, RZ, 0x1, P0 ;  /* 0x00000001ff007807 */ /* 0x001fe40000000000 */
[----:B------:R-:W-:Y:S02]  /*331a0*/  SEL R6, R6, RZ, P0 ;  /* 0x000000ff06067207 */ /* 0x000fe40000000000 */
[----:B------:R-:W-:Y:S02]  /*331b0*/  LOP3.LUT R7, R7, R0, RZ, 0x3c, !PT ;  /* 0x0000000007077212 */ /* 0x000fe400078e3cff */
[----:B------:R-:W-:Y:S02]  /*331c0*/  LEA R5, R6, R3, 0x3 ;  /* 0x0000000306057211 */ /* 0x000fe400078e18ff */
[----:B------:R-:W-:-:S04]  /*331d0*/  SHF.L.U32 R0, R7, 0x1f, RZ ;  /* 0x0000001f07007819 */ /* 0x000fc800000006ff */
[----:B------:R-:W0:Y:S02]  /*331e0*/  SYNCS.PHASECHK.TRANS64.TRYWAIT P0, [R5+URZ], R0 ;  /* 0x00000000050075a7 */ /* 0x000e24000800017f */
[----:B0-----:R-:W-:Y:S05]  /*331f0*/  @!P0 BRA `(.L_x_565) ;  /* 0x0000000000e88947 */ /* 0x001fea0003800000 */
.L_x_576:
[----:B0-----:R-:W-:-:S05]  /*33200*/  VIADD R0, R6, 0x1 ;  /* 0x0000000106007836 */ /* 0x001fca0000000000 */
[----:B------:R-:W-:-:S04]  /*33210*/  ISETP.NE.AND P0, PT, R0, 0x4, PT ;  /* 0x000000040000780c */ /* 0x000fc80003f05270 */
[----:B------:R-:W-:Y:S02]  /*33220*/  SEL R2, RZ, 0x1, P0 ;  /* 0x00000001ff027807 */ /* 0x000fe40000000000 */
[----:B------:R-:W-:Y:S02]  /*33230*/  SEL R4, R0, RZ, P0 ;  /* 0x000000ff00047207 */ /* 0x000fe40000000000 */
[----:B------:R-:W-:Y:S02]  /*33240*/  LOP3.LUT R7, R7, R2, RZ, 0x3c, !PT ;  /* 0x0000000207077212 */ /* 0x000fe400078e3cff */
[----:B------:R-:W-:Y:S02]  /*33250*/  LEA R5, R4, R3, 0x3 ;  /* 0x0000000304057211 */ /* 0x000fe400078e18ff */
[----:B------:R-:W-:-:S04]  /*33260*/  SHF.L.U32 R0, R7, 0x1f, RZ ;  /* 0x0000001f07007819 */ /* 0x000fc800000006ff */
[----:B------:R-:W0:Y:S02]  /*33270*/  SYNCS.PHASECHK.TRANS64.TRYWAIT P0, [R5+URZ], R0 ;  /* 0x00000000050075a7 */ /* 0x000e24000800017f */
[----:B0-----:R-:W-:Y:S05]  /*33280*/  @!P0 BRA `(.L_x_566) ;  /* 0x0000000000d88947 */ /* 0x001fea0003800000 */
.L_x_577:
[----:B0-----:R-:W-:-:S05]  /*33290*/  VIADD R0, R4, 0x1 ;  /* 0x0000000104007836 */ /* 0x001fca0000000000 */
[----:B------:R-:W-:-:S04]  /*332a0*/  ISETP.NE.AND P0, PT, R0, 0x4, PT ;  /* 0x000000040000780c */ /* 0x000fc80003f05270 */
[----:B------:R-:W-:Y:S02]  /*332b0*/  SEL R2, RZ, 0x1, P0 ;  /* 0x00000001ff027807 */ /* 0x000fe40000000000 */
[----:B------:R-:W-:Y:S02]  /*332c0*/  SEL R0, R0, RZ, P0 ;  /* 0x000000ff00007207 */ /* 0x000fe40000000000 */
[----:B------:R-:W-:Y:S02]  /*332d0*/  LOP3.LUT R2, R7, R2, RZ, 0x3c, !PT ;  /* 0x0000000207027212 */ /* 0x000fe400078e3cff */
[----:B------:R-:W-:Y:S02]  /*332e0*/  LEA R3, R0, R3, 0x3 ;  /* 0x0000000300037211 */ /* 0x000fe400078e18ff */
[----:B------:R-:W-:-:S07]  /*332f0*/  SHF.L.U32 R0, R2, 0x1f, RZ ;  /* 0x0000001f02007819 */ /* 0x000fce00000006ff */
.L_x_567:
[----:B0-----:R0:W1:Y:S02]  /*33300*/  SYNCS.PHASECHK.TRANS64.TRYWAIT P0, [R3+URZ], R0 ;  /* 0x00000000030075a7 */ /* 0x001064000800017f */
[----:B-1----:R-:W-:Y:S05]  /*33310*/  @!P0 NANOSLEEP.SYNCS 0x989680 ;  /* 0x009896800000895d */ /* 0x002fea0003900000 */
[----:B------:R-:W1:Y:S02]  /*33320*/  @!P0 SYNCS.PHASECHK.TRANS64 P0, [R3+URZ], R0 ;  /* 0x00000000030085a7 */ /* 0x000e64000800007f */
[----:B-1----:R-:W-:Y:S05]  /*33330*/  @!P0 BRA `(.L_x_567) ;  /* 0xfffffffc00f08947 */ /* 0x002fea000383ffff */
.L_x_562:
[----:B------:R-:W-:Y:S05]  /*33340*/  BSYNC B0 ;  /* 0x0000000000007941 */ /* 0x000fea0003800000 */
.L_x_561:
[----:B------:R-:W-:Y:S05]  /*33350*/  EXIT ;  /* 0x000000000000794d */ /* 0x000fea0003800000 */
.L_x_21:
[----:B-1----:R1:W2:Y:S02]  /*33360*/  SYNCS.PHASECHK.TRANS64.TRYWAIT P1, [R4+URZ], R3 ;  /* 0x00000003040075a7 */ /* 0x0022a4000802017f */
[----:B--2---:R-:W-:Y:S05]  /*33370*/  @!P1 NANOSLEEP.SYNCS 0x989680 ;  /* 0x009896800000995d */ /* 0x004fea0003900000 */
[----:B------:R-:W2:Y:S02]  /*33380*/  @!P1 SYNCS.PHASECHK.TRANS64 P1, [R4+URZ], R3 ;  /* 0x00000003040095a7 */ /* 0x000ea4000802007f */
[----:B--2---:R-:W-:Y:S05]  /*33390*/  @!P1 BRA `(.L_x_21) ;  /* 0xfffffffc00f09947 */ /* 0x004fea000383ffff */
[----:B------:R-:W-:Y:S05]  /*333a0*/  BRA `(.L_x_20) ;  /* 0xfffffce000d47947 */ /* 0x000fea000383ffff */
.L_x_26:
[----:B-1----:R1:W2:Y:S02]  /*333b0*/  SYNCS.PHASECHK.TRANS64.TRYWAIT P1, [R3+URZ], R4 ;  /* 0x00000004030075a7 */ /* 0x0022a4000802017f */
[----:B--2---:R-:W-:Y:S05]  /*333c0*/  @!P1 NANOSLEEP.SYNCS 0x989680 ;  /* 0x009896800000995d */ /* 0x004fea0003900000 */
[----:B------:R-:W2:Y:S02]  /*333d0*/  @!P1 SYNCS.PHASECHK.TRANS64 P1, [R3+URZ], R4 ;  /* 0x00000004030095a7 */ /* 0x000ea4000802007f */
[----:B--2---:R-:W-:Y:S05]  /*333e0*/  @!P1 BRA `(.L_x_26) ;  /* 0xfffffffc00f09947 */ /* 0x004fea000383ffff */
[----:B------:R-:W-:Y:S05]  /*333f0*/  BRA `(.L_x_25) ;  /* 0xfffffdd800507947 */ /* 0x000fea000383ffff */
.L_x_549:
[----:B------:R-:W-:Y:S01]  /*33400*/  BSSY B1, `(.L_x_568) ;  /* 0x0000006000017945 */ /* 0x000fe20003800000 */
[----:B------:R-:W-:-:S07]  /*33410*/  IMAD.MOV.U32 R15, RZ, RZ, -0x1 ;  /* 0xffffffffff0f7424 */ /* 0x000fce00078e00ff */
[----:B------:R-:W-:Y:S05]  /*33420*/  WARPSYNC.COLLECTIVE R15, `(.L_x_569) ;  /* 0x000000000f0c7348 */ /* 0x000fea0003c00000 */
[----:B------:R-:W-:Y:S02]  /*33430*/  ELECT P6, UR62, PT ;  /* 0x00000000003e782f */ /* 0x000fe400038c0000 */
[----:B------:R-:W-:Y:S01]  /*33440*/  MOV R14, UR62 ;  /* 0x0000003e000e7c02 */ /* 0x000fe20008000f00 */
[----:B------:R-:W-:Y:S10]  /*33450*/  ENDCOLLECTIVE ;  /* 0x000000000000791b */ /* 0x000ff40003800000 */
.L_x_569:
[----:B------:R-:W-:Y:S05]  /*33460*/  BSYNC B1 ;  /* 0x0000000000017941 */ /* 0x000fea0003800000 */
.L_x_568:
[----:B------:R-:W-:Y:S05]  /*33470*/  BRA `(.L_x_570) ;  /* 0xffffffec00787947 */ /* 0x000fea000383ffff */
.L_x_552:
[----:B0-----:R0:W1:Y:S02]  /*33480*/  SYNCS.PHASECHK.TRANS64.TRYWAIT P0, [R12+URZ+0x20], R11 ;  /* 0x0000200b0c0075a7 */ /* 0x001064000800017f */
[----:B-1----:R-:W-:Y:S05]  /*33490*/  @!P0 NANOSLEEP.SYNCS 0x989680 ;  /* 0x009896800000895d */ /* 0x002fea0003900000 */
[----:B------:R-:W1:Y:S02]  /*334a0*/  @!P0 SYNCS.PHASECHK.TRANS64 P0, [R12+URZ+0x20], R11 ;  /* 0x0000200b0c0085a7 */ /* 0x000e64000800007f */
[----:B-1----:R-:W-:Y:S05]  /*334b0*/  @!P0 BRA `(.L_x_552) ;  /* 0xfffffffc00f08947 */ /* 0x002fea000383ffff */
[----:B------:R-:W-:Y:S05]  /*334c0*/  BRA `(.L_x_571) ;  /* 0xffffffec00b47947 */ /* 0x000fea000383ffff */
.L_x_560:
[----:B------:R-:W-:Y:S01]  /*334d0*/  BSSY B0, `(.L_x_572) ;  /* 0x0000006000007945 */ /* 0x000fe20003800000 */
[----:B------:R-:W-:-:S07]  /*334e0*/  MOV R15, 0xffffffff ;  /* 0xffffffff000f7802 */ /* 0x000fce0000000f00 */
[----:B------:R-:W-:Y:S05]  /*334f0*/  WARPSYNC.COLLECTIVE R15, `(.L_x_573) ;  /* 0x000000000f0c7348 */ /* 0x000fea0003c00000 */
[----:B------:R-:W-:Y:S02]  /*33500*/  ELECT P6, UR62, PT ;  /* 0x00000000003e782f */ /* 0x000fe400038c0000 */
[----:B------:R-:W-:Y:S01]  /*33510*/  MOV R14, UR62 ;  /* 0x0000003e000e7c02 */ /* 0x000fe20008000f00 */
[----:B------:R-:W-:Y:S10]  /*33520*/  ENDCOLLECTIVE ;  /* 0x000000000000791b */ /* 0x000ff40003800000 */
.L_x_573:
[----:B------:R-:W-:Y:S05]  /*33530*/  BSYNC B0 ;  /* 0x0000000000007941 */ /* 0x000fea0003800000 */
.L_x_572:
[----:B------:R-:W-:Y:S05]  /*33540*/  BRA `(.L_x_574) ;  /* 0xfffffff800cc7947 */ /* 0x000fea000383ffff */
.L_x_564:
[----:B0-----:R0:W1:Y:S02]  /*33550*/  SYNCS.PHASECHK.TRANS64.TRYWAIT P0, [R5+URZ], R0 ;  /* 0x00000000050075a7 */ /* 0x001064000800017f */
[----:B-1----:R-:W-:Y:S05]  /*33560*/  @!P0 NANOSLEEP.SYNCS 0x989680 ;  /* 0x009896800000895d */ /* 0x002fea0003900000 */
[----:B------:R-:W1:Y:S02]  /*33570*/  @!P0 SYNCS.PHASECHK.TRANS64 P0, [R5+URZ], R0 ;  /* 0x00000000050085a7 */ /* 0x000e64000800007f */
[----:B-1----:R-:W-:Y:S05]  /*33580*/  @!P0 BRA `(.L_x_564) ;  /* 0xfffffffc00f08947 */ /* 0x002fea000383ffff */
[----:B------:R-:W-:Y:S05]  /*33590*/  BRA `(.L_x_575) ;  /* 0xfffffff800f47947 */ /* 0x000fea000383ffff */
.L_x_565:
[----:B0-----:R0:W1:Y:S02]  /*335a0*/  SYNCS.PHASECHK.TRANS64.TRYWAIT P0, [R5+URZ], R0 ;  /* 0x00000000050075a7 */ /* 0x001064000800017f */
[----:B-1----:R-:W-:Y:S05]  /*335b0*/  @!P0 NANOSLEEP.SYNCS 0x989680 ;  /* 0x009896800000895d */ /* 0x002fea0003900000 */
[----:B------:R-:W1:Y:S02]  /*335c0*/  @!P0 SYNCS.PHASECHK.TRANS64 P0, [R5+URZ], R0 ;  /* 0x00000000050085a7 */ /* 0x000e64000800007f */
[----:B-1----:R-:W-:Y:S05]  /*335d0*/  @!P0 BRA `(.L_x_565) ;  /* 0xfffffffc00f08947 */ /* 0x002fea000383ffff */
[----:B------:R-:W-:Y:S05]  /*335e0*/  BRA `(.L_x_576) ;  /* 0xfffffffc00047947 */ /* 0x000fea000383ffff */
.L_x_566:
[----:B0-----:R0:W1:Y:S02]  /*335f0*/  SYNCS.PHASECHK.TRANS64.TRYWAIT P0, [R5+URZ], R0 ;  /* 0x00000000050075a7 */ /* 0x001064000800017f */
[----:B-1----:R-:W-:Y:S05]  /*33600*/  @!P0 NANOSLEEP.SYNCS 0x989680 ;  /* 0x009896800000895d */ /* 0x002fea0003900000 */
[----:B------:R-:W1:Y:S02]  /*33610*/  @!P0 SYNCS.PHASECHK.TRANS64 P0, [R5+URZ], R0 ;  /* 0x00000000050085a7 */ /* 0x000e64000800007f */
[----:B-1----:R-:W-:Y:S05]  /*33620*/  @!P0 BRA `(.L_x_566) ;  /* 0xfffffffc00f08947 */ /* 0x002fea000383ffff */
[----:B------:R-:W-:Y:S05]  /*33630*/  BRA `(.L_x_577) ;  /* 0xfffffffc00147947 */ /* 0x000fea000383ffff */
.L_x_578:
[----:B------:R-:W-:-:S00]  /*33640*/  BRA `(.L_x_578) ;  /* 0xfffffffc00fc7947 */ /* 0x000fc0000383ffff */
[----:B------:R-:W-:-:S00]  /*33650*/  NOP ;  /* 0x0000000000007918 */ /* 0x000fc00000000000 */
        /* <DEDUP_REMOVED lines=10> */
.L_x_579:


//--------------------- .nv.global.init           --------------------------
	.section	.nv.global.init,"aw",@progbits
.nv.global.init:
	.type		$str$22,@object
	.size		$str$22,($str$23 - $str$22)
$str$22:
        /*0000*/ 	.byte	0x6b, 0x5f, 0x74, 0x69, 0x6c, 0x65, 0x5f, 0x63, 0x6f, 0x75, 0x6e, 0x74, 0x20, 0x3e, 0x3d, 0x20
        /*0010*/ 	.byte	0x31, 0x00
	.type		$str$23,@object
	.size		$str$23,(__unnamed_1 - $str$23)
$str$23:
        /*0012*/ 	.byte	0x2f, 0x74, 0x6d, 0x70, 0x2f, 0x63, 0x75, 0x74, 0x6c, 0x61, 0x73, 0x73, 0x5f, 0x73, 0x77, 0x65
        /*0022*/ 	.byte	0x65, 0x70, 0x5f, 0x73, 0x72, 0x63, 0x2f, 0x69, 0x6e, 0x63, 0x6c, 0x75, 0x64, 0x65, 0x2f, 0x63
        /*0032*/ 	.byte	0x75, 0x74, 0x6c, 0x61, 0x73, 0x73, 0x2f, 0x67, 0x65, 0x6d, 0x6d, 0x2f, 0x63, 0x6f, 0x6c, 0x6c
        /*0042*/ 	.byte	0x65, 0x63, 0x74, 0x69, 0x76, 0x65, 0x2f, 0x73, 0x6d, 0x39, 0x30, 0x5f, 0x6d, 0x6d, 0x61, 0x5f
        /*0052*/ 	.byte	0x74, 0x6d, 0x61, 0x5f, 0x67, 0x6d, 0x6d, 0x61, 0x5f, 0x73, 0x73, 0x5f, 0x77, 0x61, 0x72, 0x70
        /*0062*/ 	.byte	0x73, 0x70, 0x65, 0x63, 0x69, 0x61, 0x6c, 0x69, 0x7a, 0x65, 0x64, 0x2e, 0x68, 0x70, 0x70, 0x00
	.type		__unnamed_1,@object
	.size		__unnamed_1,(.L_0 - __unnamed_1)
__unnamed_1:
        /* <DEDUP_REMOVED lines=179> */
        /*0ba2*/ 	.byte	0x6e, 0x74, 0x69, 0x74, 0x79, 0x5d, 0x00
.L_0:


//--------------------- .nv.shared._ZN7cutlass13device_kernelINS_4gemm6kernel13GemmUniversalIN4cute5tupleIJiiiiEEENS1_10collective13CollectiveMmaINS1_34MainloopSm90TmaGmmaWarpSpecializedILi4ENS5_IJNS4_1CILi2EEESB_NSA_ILi1EEEEEENS1_35KernelTmaWarpSpecializedCooperativeEEENS5_IJNSA_ILi256EEESG_NSA_ILi128EEEEEENS_10tfloat32_tENS5_IJlSC_lEEESJ_SK_NS4_8TiledMMAINS4_8MMA_AtomIJNS4_4SM904GMMA30MMA_64x256x8_F32TF32TF32_SS_TNILNSO_7ScaleInE1ELSQ_1EEEEEENS4_6LayoutINS5_IJSB_SC_SC_EEENS5_IJSC_NSA_ILi0EEESV_EEEEENS5_IJNS4_10UnderscoreESY_SY_EEEEENS4_23SM90_TMA_LOAD_MULTICASTENS4_14ComposedLayoutINS4_7SwizzleILi3ELi4ELi3EEENS4_18smem_ptr_flag_bitsILi32EEENST_INS5_IJNSA_ILi8EEENSA_ILi32EEEEEENS5_IJS18_SC_EEEEEEEvNS4_8identityES11_S1C_vS1D_EENS_8epilogue10collective6detail29Sm90TmaWarpSpecializedAdapterINS1G_15DefaultEpilogueISJ_SK_SK_NS1F_6thread17LinearCombinationISJ_Li1EffLNS1K_9ScaleType4KindE0ELNS_15FloatRoundStyleE2ESJ_EENS1_15EpilogueDefaultEEEEEvvEEEEvNT_6ParamsE --------------------------
	.section	.nv.shared._ZN7cutlass13device_kernelINS_4gemm6kernel13GemmUniversalIN4cute5tupleIJiiiiEEENS1_10collective13CollectiveMmaINS1_34MainloopSm90TmaGmmaWarpSpecializedILi4ENS5_IJNS4_1CILi2EEESB_NSA_ILi1EEEEEENS1_35KernelTmaWarpSpecializedCooperativeEEENS5_IJNSA_ILi256EEESG_NSA_ILi128EEEEEENS_10tfloat32_tENS5_IJlSC_lEEESJ_SK_NS4_8TiledMMAINS4_8MMA_AtomIJNS4_4SM904GMMA30MMA_64x256x8_F32TF32TF32_SS_TNILNSO_7ScaleInE1ELSQ_1EEEEEENS4_6LayoutINS5_IJSB_SC_SC_EEENS5_IJSC_NSA_ILi0EEESV_EEEEENS5_IJNS4_10UnderscoreESY_SY_EEEEENS4_23SM90_TMA_LOAD_MULTICASTENS4_14ComposedLayoutINS4_7SwizzleILi3ELi4ELi3EEENS4_18smem_ptr_flag_bitsILi32EEENST_INS5_IJNSA_ILi8EEENSA_ILi32EEEEEENS5_IJS18_SC_EEEEEEEvNS4_8identityES11_S1C_vS1D_EENS_8epilogue10collective6detail29Sm90TmaWarpSpecializedAdapterINS1G_15DefaultEpilogueISJ_SK_SK_NS1F_6thread17LinearCombinationISJ_Li1EffLNS1K_9ScaleType4KindE0ELNS_15FloatRoundStyleE2ESJ_EENS1_15EpilogueDefaultEEEEEvvEEEEvNT_6ParamsE,"aw",@nobits
	.sectionflags	@""
	.align	16
	.zero		1024


//--------------------- .nv.shared.reserved.0     --------------------------
	.section	.nv.shared.reserved.0,"aw",@nobits
	.weak		__nv_reservedSMEM_offset_0_alias
	.size		__nv_reservedSMEM_offset_0_alias, 0, 0
	.other		__nv_reservedSMEM_offset_0_alias,@"STO_CUDA_RESERVED_SHARED STV_DEFAULT"
__nv_reservedSMEM_offset_0_alias:
	.zero		0


//--------------------- .nv.global                --------------------------
	.section	.nv.global,"aw",@nobits
.nv.global:
	.type		_ZN39_INTERNAL_fe8e51d2_4_k_cu_cec93ee4_67814cute1_E,@object
	.size		_ZN39_INTERNAL_fe8e51d2_4_k_cu_cec93ee4_67814cute1_E,(_ZN39_INTERNAL_fe8e51d2_4_k_cu_cec93ee4_67814cuda3std3__45__cpo6cbeginE - _ZN39_INTERNAL_fe8e51d2_4_k_cu_cec93ee4_67814cute1_E)
_ZN39_INTERNAL_fe8e51d2_4_k_cu_cec93ee4_67814cute1_E:
	.zero		1
	.type		_ZN39_INTERNAL_fe8e51d2_4_k_cu_cec93ee4_67814cuda3std3__45__cpo6cbeginE,@object
	.size		_ZN39_INTERNAL_fe8e51d2_4_k_cu_cec93ee4_67814cuda3std3__45__cpo6cbeginE,(_ZN39_INTERNAL_fe8e51d2_4_k_cu_cec93ee4_67814cuda3std3__48in_placeE - _ZN39_INTERNAL_fe8e51d2_4_k_cu_cec93ee4_67814cuda3std3__45__cpo6cbeginE)
_ZN39_INTERNAL_fe8e51d2_4_k_cu_cec93ee4_67814cuda3std3__45__cpo6cbeginE:
	.zero		1
	.type		_ZN39_INTERNAL_fe8e51d2_4_k_cu_cec93ee4_67814cuda3std3__48in_placeE,@object
	.size		_ZN39_INTERNAL_fe8e51d2_4_k_cu_cec93ee4_67814cuda3std3__48in_placeE,(_ZN39_INTERNAL_fe8e51d2_4_k_cu_cec93ee4_67814cuda3std6ranges3__45__cpo9iter_moveE - _ZN39_INTERNAL_fe8e51d2_4_k_cu_cec93ee4_67814cuda3std3__48in_placeE)
_ZN39_INTERNAL_fe8e51d2_4_k_cu_cec93ee4_67814cuda3std3__48in_placeE:
	.zero		1
	.type		_ZN39_INTERNAL_fe8e51d2_4_k_cu_cec93ee4_67814cuda3std6ranges3__45__cpo9iter_moveE,@object
	.size		_ZN39_INTERNAL_fe8e51d2_4_k_cu_cec93ee4_67814cuda3std6ranges3__45__cpo9iter_moveE,(_ZN39_INTERNAL_fe8e51d2_4_k_cu_cec93ee4_67814cuda3std3__45__cpo5beginE - _ZN39_INTERNAL_fe8e51d2_4_k_cu_cec93ee4_67814cuda3std6ranges3__45__cpo9iter_moveE)
_ZN39_INTERNAL_fe8e51d2_4_k_cu_cec93ee4_67814cuda3std6ranges3__45__cpo9iter_moveE:
	.zero		1
	.type		_ZN39_INTERNAL_fe8e51d2_4_k_cu_cec93ee4_67814cuda3std3__45__cpo5beginE,@object
	.size		_ZN39_INTERNAL_fe8e51d2_4_k_cu_cec93ee4_67814cuda3std3__45__cpo5beginE,(_ZN39_INTERNAL_fe8e51d2_4_k_cu_cec93ee4_67814cuda3std3__441_GLOBAL__N__fe8e51d2_4_k_cu_cec93ee4_67816ignoreE - _ZN39_INTERNAL_fe8e51d2_4_k_cu_cec93ee4_67814cuda3std3__45__cpo5beginE)
_ZN39_INTERNAL_fe8e51d2_4_k_cu_cec93ee4_67814cuda3std3__45__cpo5beginE:
	.zero		1
	.type		_ZN39_INTERNAL_fe8e51d2_4_k_cu_cec93ee4_67814cuda3std3__441_GLOBAL__N__fe8e51d2_4_k_cu_cec93ee4_67816ignoreE,@object
	.size		_ZN39_INTERNAL_fe8e51d2_4_k_cu_cec93ee4_67814cuda3std3__441_GLOBAL__N__fe8e51d2_4_k_cu_cec93ee4_67816ignoreE,(_ZN39_INTERNAL_fe8e51d2_4_k_cu_cec93ee4_67814cute7productE - _ZN39_INTERNAL_fe8e51d2_4_k_cu_cec93ee4_67814cuda3std3__441_GLOBAL__N__fe8e51d2_4_k_cu_cec93ee4_67816ignoreE)
_ZN39_INTERNAL_fe8e51d2_4_k_cu_cec93ee4_67814cuda3std3__441_GLOBAL__N__fe8e51d2_4_k_cu_cec93ee4_67816ignoreE:
	.zero		1
	.type		_ZN39_INTERNAL_fe8e51d2_4_k_cu_cec93ee4_67814cute7productE,@object
	.size		_ZN39_INTERNAL_fe8e51d2_4_k_cu_cec93ee4_67814cute7productE,(_ZN39_INTERNAL_fe8e51d2_4_k_cu_cec93ee4_67814cuda3std3__45__cpo3endE - _ZN39_INTERNAL_fe8e51d2_4_k_cu_cec93ee4_67814cute7productE)
_ZN39_INTERNAL_fe8e51d2_4_k_cu_cec93ee4_67814cute7productE:
	.zero		1
	.type		_ZN39_INTERNAL_fe8e51d2_4_k_cu_cec93ee4_67814cuda3std3__45__cpo3endE,@object
	.size		_ZN39_INTERNAL_fe8e51d2_4_k_cu_cec93ee4_67814cuda3std3__45__cpo3endE,(_ZN39_INTERNAL_fe8e51d2_4_k_cu_cec93ee4_67814cuda3std3__419piecewise_constructE - _ZN39_INTERNAL_fe8e51d2_4_k_cu_cec93ee4_67814cuda3std3__45__cpo3endE)
_ZN39_INTERNAL_fe8e51d2_4_k_cu_cec93ee4_67814cuda3std3__45__cpo3endE:
	.zero		1
	.type		_ZN39_INTERNAL_fe8e51d2_4_k_cu_cec93ee4_67814cuda3std3__419piecewise_constructE,@object
	.size		_ZN39_INTERNAL_fe8e51d2_4_k_cu_cec93ee4_67814cuda3std3__419piecewise_constructE,(_ZN39_INTERNAL_fe8e51d2_4_k_cu_cec93ee4_67814cuda3std3__45__cpo4cendE - _ZN39_INTERNAL_fe8e51d2_4_k_cu_cec93ee4_67814cuda3std3__419piecewise_constructE)
_ZN39_INTERNAL_fe8e51d2_4_k_cu_cec93ee4_67814cuda3std3__419piecewise_constructE:
	.zero		1
	.type		_ZN39_INTERNAL_fe8e51d2_4_k_cu_cec93ee4_67814cuda3std3__45__cpo4cendE,@object
	.size		_ZN39_INTERNAL_fe8e51d2_4_k_cu_cec93ee4_67814cuda3std3__45__cpo4cendE,(_ZN39_INTERNAL_fe8e51d2_4_k_cu_cec93ee4_67814cuda3std6ranges3__45__cpo4swapE - _ZN39_INTERNAL_fe8e51d2_4_k_cu_cec93ee4_67814cuda3std3__45__cpo4cendE)
_ZN39_INTERNAL_fe8e51d2_4_k_cu_cec93ee4_67814cuda3std3__45__cpo4cendE:
	.zero		1
	.type		_ZN39_INTERNAL_fe8e51d2_4_k_cu_cec93ee4_67814cuda3std6ranges3__45__cpo4swapE,@object
	.size		_ZN39_INTERNAL_fe8e51d2_4_k_cu_cec93ee4_67814cuda3std6ranges3__45__cpo4swapE,(.L_8 - _ZN39_INTERNAL_fe8e51d2_4_k_cu_cec93ee4_67814cuda3std6ranges3__45__cpo4swapE)
_ZN39_INTERNAL_fe8e51d2_4_k_cu_cec93ee4_67814cuda3std6ranges3__45__cpo4swapE:
	.zero		1
.L_8:


//--------------------- .nv.constant0._ZN7cutlass13device_kernelINS_4gemm6kernel13GemmUniversalIN4cute5tupleIJiiiiEEENS1_10collective13CollectiveMmaINS1_34MainloopSm90TmaGmmaWarpSpecializedILi4ENS5_IJNS4_1CILi2EEESB_NSA_ILi1EEEEEENS1_35KernelTmaWarpSpecializedCooperativeEEENS5_IJNSA_ILi256EEESG_NSA_ILi128EEEEEENS_10tfloat32_tENS5_IJlSC_lEEESJ_SK_NS4_8TiledMMAINS4_8MMA_AtomIJNS4_4SM904GMMA30MMA_64x256x8_F32TF32TF32_SS_TNILNSO_7ScaleInE1ELSQ_1EEEEEENS4_6LayoutINS5_IJSB_SC_SC_EEENS5_IJSC_NSA_ILi0EEESV_EEEEENS5_IJNS4_10UnderscoreESY_SY_EEEEENS4_23SM90_TMA_LOAD_MULTICASTENS4_14ComposedLayoutINS4_7SwizzleILi3ELi4ELi3EEENS4_18smem_ptr_flag_bitsILi32EEENST_INS5_IJNSA_ILi8EEENSA_ILi32EEEEEENS5_IJS18_SC_EEEEEEEvNS4_8identityES11_S1C_vS1D_EENS_8epilogue10collective6detail29Sm90TmaWarpSpecializedAdapterINS1G_15DefaultEpilogueISJ_SK_SK_NS1F_6thread17LinearCombinationISJ_Li1EffLNS1K_9ScaleType4KindE0ELNS_15FloatRoundStyleE2ESJ_EENS1_15EpilogueDefaultEEEEEvvEEEEvNT_6ParamsE --------------------------
	.section	.nv.constant0._ZN7cutlass13device_kernelINS_4gemm6kernel13GemmUniversalIN4cute5tupleIJiiiiEEENS1_10collective13CollectiveMmaINS1_34MainloopSm90TmaGmmaWarpSpecializedILi4ENS5_IJNS4_1CILi2EEESB_NSA_ILi1EEEEEENS1_35KernelTmaWarpSpecializedCooperativeEEENS5_IJNSA_ILi256EEESG_NSA_ILi128EEEEEENS_10tfloat32_tENS5_IJlSC_lEEESJ_SK_NS4_8TiledMMAINS4_8MMA_AtomIJNS4_4SM904GMMA30MMA_64x256x8_F32TF32TF32_SS_TNILNSO_7ScaleInE1ELSQ_1EEEEEENS4_6LayoutINS5_IJSB_SC_SC_EEENS5_IJSC_NSA_ILi0EEESV_EEEEENS5_IJNS4_10UnderscoreESY_SY_EEEEENS4_23SM90_TMA_LOAD_MULTICASTENS4_14ComposedLayoutINS4_7SwizzleILi3ELi4ELi3EEENS4_18smem_ptr_flag_bitsILi32EEENST_INS5_IJNSA_ILi8EEENSA_ILi32EEEEEENS5_IJS18_SC_EEEEEEEvNS4_8identityES11_S1C_vS1D_EENS_8epilogue10collective6detail29Sm90TmaWarpSpecializedAdapterINS1G_15DefaultEpilogueISJ_SK_SK_NS1F_6thread17LinearCombinationISJ_Li1EffLNS1K_9ScaleType4KindE0ELNS_15FloatRoundStyleE2ESJ_EENS1_15EpilogueDefaultEEEEEvvEEEEvNT_6ParamsE,"a",@progbits
	.sectionflags	@""
	.align	4
.nv.constant0._ZN7cutlass13device_kernelINS_4gemm6kernel13GemmUniversalIN4cute5tupleIJiiiiEEENS1_10collective13CollectiveMmaINS1_34MainloopSm90TmaGmmaWarpSpecializedILi4ENS5_IJNS4_1CILi2EEESB_NSA_ILi1EEEEEENS1_35KernelTmaWarpSpecializedCooperativeEEENS5_IJNSA_ILi256EEESG_NSA_ILi128EEEEEENS_10tfloat32_tENS5_IJlSC_lEEESJ_SK_NS4_8TiledMMAINS4_8MMA_AtomIJNS4_4SM904GMMA30MMA_64x256x8_F32TF32TF32_SS_TNILNSO_7ScaleInE1ELSQ_1EEEEEENS4_6LayoutINS5_IJSB_SC_SC_EEENS5_IJSC_NSA_ILi0EEESV_EEEEENS5_IJNS4_10UnderscoreESY_SY_EEEEENS4_23SM90_TMA_LOAD_MULTICASTENS4_14ComposedLayoutINS4_7SwizzleILi3ELi4ELi3EEENS4_18smem_ptr_flag_bitsILi32EEENST_INS5_IJNSA_ILi8EEENSA_ILi32EEEEEENS5_IJS18_SC_EEEEEEEvNS4_8identityES11_S1C_vS1D_EENS_8epilogue10collective6detail29Sm90TmaWarpSpecializedAdapterINS1G_15DefaultEpilogueISJ_SK_SK_NS1F_6thread17LinearCombinationISJ_Li1EffLNS1K_9ScaleType4KindE0ELNS_15FloatRoundStyleE2ESJ_EENS1_15EpilogueDefaultEEEEEvvEEEEvNT_6ParamsE:
	.zero		1664


//--------------------- SYMBOLS --------------------------

	.type		.nv.reservedSmem.offset0,@object
	.size		.nv.reservedSmem.offset0,0x4
	.type		__assertfail,@function
